//
// Generated by NVIDIA NVVM Compiler
//
// Compiler Build ID: CL-36424714
// Cuda compilation tools, release 13.0, V13.0.88
// Based on NVVM 20.0.0
//

.version 9.0
.target sm_100
.address_size 64

	// .globl	_Z15inverseMatrixP1PdS_S_S_i
// _ZZ15inverseMatrixP1PdS_S_S_iE3row has been demoted
// _ZZ15inverseMatrixP2PdS_S_S_iE3row has been demoted

.visible .entry _Z15inverseMatrixP1PdS_S_S_i(
	.param .u64 .ptr .align 1 _Z15inverseMatrixP1PdS_S_S_i_param_0,
	.param .u64 .ptr .align 1 _Z15inverseMatrixP1PdS_S_S_i_param_1,
	.param .u64 .ptr .align 1 _Z15inverseMatrixP1PdS_S_S_i_param_2,
	.param .u64 .ptr .align 1 _Z15inverseMatrixP1PdS_S_S_i_param_3,
	.param .u32 _Z15inverseMatrixP1PdS_S_S_i_param_4
)
{
	.reg .pred 	%p<16>;
	.reg .b32 	%r<134>;
	.reg .b64 	%rd<141>;
	.reg .b64 	%fd<116>;
	// demoted variable
	.shared .align 8 .b8 _ZZ15inverseMatrixP1PdS_S_S_iE3row[8192];
	ld.param.u64 	%rd9, [_Z15inverseMatrixP1PdS_S_S_i_param_0];
	ld.param.u64 	%rd7, [_Z15inverseMatrixP1PdS_S_S_i_param_1];
	ld.param.u64 	%rd8, [_Z15inverseMatrixP1PdS_S_S_i_param_2];
	ld.param.u32 	%r75, [_Z15inverseMatrixP1PdS_S_S_i_param_4];
	cvta.to.global.u64 	%rd1, %rd9;
	mov.u32 	%r110, %ctaid.x;
	setp.ge.s32 	%p1, %r110, %r75;
	@%p1 bra 	$L__BB0_22;
	mov.u32 	%r2, %tid.x;
	mov.u32 	%r3, %ntid.x;
	add.s32 	%r4, %r75, -1;
	and.b32  	%r5, %r75, 15;
	and.b32  	%r6, %r75, 7;
	and.b32  	%r7, %r75, -16;
	and.b32  	%r8, %r75, 3;
	neg.s32 	%r9, %r7;
	shl.b32 	%r10, %r75, 4;
	mul.lo.s32 	%r11, %r75, 5;
	cvta.to.global.u64 	%rd2, %rd8;
	cvta.to.global.u64 	%rd3, %rd7;
$L__BB0_2:
	setp.ge.u32 	%p2, %r2, %r75;
	@%p2 bra 	$L__BB0_5;
	mul.lo.s32 	%r76, %r110, %r75;
	cvt.s64.s32 	%rd4, %r76;
	mov.u32 	%r111, %r2;
$L__BB0_4:
	cvt.s64.s32 	%rd10, %r111;
	add.s64 	%rd11, %rd10, %rd4;
	shl.b64 	%rd12, %rd11, 3;
	add.s64 	%rd13, %rd3, %rd12;
	ld.global.f64 	%fd15, [%rd13];
	shl.b32 	%r77, %r111, 3;
	mov.u32 	%r78, _ZZ15inverseMatrixP1PdS_S_S_iE3row;
	add.s32 	%r79, %r78, %r77;
	st.shared.f64 	[%r79], %fd15;
	add.s32 	%r111, %r111, %r3;
	setp.lt.s32 	%p3, %r111, %r75;
	@%p3 bra 	$L__BB0_4;
$L__BB0_5:
	setp.ge.u32 	%p4, %r2, %r75;
	bar.sync 	0;
	@%p4 bra 	$L__BB0_21;
	mul.lo.s32 	%r80, %r110, %r75;
	cvt.s64.s32 	%rd5, %r80;
	mov.u32 	%r112, %r2;
$L__BB0_7:
	setp.lt.u32 	%p5, %r4, 15;
	cvt.s64.s32 	%rd6, %r112;
	mov.f64 	%fd115, 0d0000000000000000;
	mov.b32 	%r132, 0;
	@%p5 bra 	$L__BB0_10;
	shl.b32 	%r126, %r75, 2;
	mul.lo.s32 	%r118, %r75, 12;
	shl.b32 	%r128, %r75, 1;
	mul.lo.s32 	%r127, %r75, 3;
	mul.lo.s32 	%r117, %r75, 13;
	mul.lo.s32 	%r120, %r75, 10;
	mul.lo.s32 	%r119, %r75, 11;
	shl.b32 	%r122, %r75, 3;
	mul.lo.s32 	%r121, %r75, 9;
	mul.lo.s32 	%r116, %r75, 14;
	mul.lo.s32 	%r123, %r75, 7;
	mul.lo.s32 	%r124, %r75, 6;
	mov.u32 	%r84, _ZZ15inverseMatrixP1PdS_S_S_iE3row;
	add.s32 	%r113, %r84, 64;
	mul.lo.s32 	%r115, %r75, 15;
	mov.f64 	%fd115, 0d0000000000000000;
	mov.b32 	%r114, 0;
	mov.u32 	%r125, %r11;
	mov.u32 	%r129, %r75;
	mov.u32 	%r130, %r9;
$L__BB0_9:
	.pragma "nounroll";
	ld.shared.f64 	%fd19, [%r113+-64];
	cvt.u64.u32 	%rd14, %r114;
	add.s64 	%rd15, %rd14, %rd6;
	shl.b64 	%rd16, %rd15, 3;
	add.s64 	%rd17, %rd1, %rd16;
	ld.global.f64 	%fd20, [%rd17];
	fma.rn.f64 	%fd21, %fd19, %fd20, %fd115;
	ld.shared.f64 	%fd22, [%r113+-56];
	cvt.u64.u32 	%rd18, %r129;
	add.s64 	%rd19, %rd18, %rd6;
	shl.b64 	%rd20, %rd19, 3;
	add.s64 	%rd21, %rd1, %rd20;
	ld.global.f64 	%fd23, [%rd21];
	fma.rn.f64 	%fd24, %fd22, %fd23, %fd21;
	ld.shared.f64 	%fd25, [%r113+-48];
	cvt.u64.u32 	%rd22, %r128;
	add.s64 	%rd23, %rd22, %rd6;
	shl.b64 	%rd24, %rd23, 3;
	add.s64 	%rd25, %rd1, %rd24;
	ld.global.f64 	%fd26, [%rd25];
	fma.rn.f64 	%fd27, %fd25, %fd26, %fd24;
	ld.shared.f64 	%fd28, [%r113+-40];
	cvt.u64.u32 	%rd26, %r127;
	add.s64 	%rd27, %rd26, %rd6;
	shl.b64 	%rd28, %rd27, 3;
	add.s64 	%rd29, %rd1, %rd28;
	ld.global.f64 	%fd29, [%rd29];
	fma.rn.f64 	%fd30, %fd28, %fd29, %fd27;
	ld.shared.f64 	%fd31, [%r113+-32];
	cvt.u64.u32 	%rd30, %r126;
	add.s64 	%rd31, %rd30, %rd6;
	shl.b64 	%rd32, %rd31, 3;
	add.s64 	%rd33, %rd1, %rd32;
	ld.global.f64 	%fd32, [%rd33];
	fma.rn.f64 	%fd33, %fd31, %fd32, %fd30;
	ld.shared.f64 	%fd34, [%r113+-24];
	cvt.u64.u32 	%rd34, %r125;
	add.s64 	%rd35, %rd34, %rd6;
	shl.b64 	%rd36, %rd35, 3;
	add.s64 	%rd37, %rd1, %rd36;
	ld.global.f64 	%fd35, [%rd37];
	fma.rn.f64 	%fd36, %fd34, %fd35, %fd33;
	ld.shared.f64 	%fd37, [%r113+-16];
	cvt.u64.u32 	%rd38, %r124;
	add.s64 	%rd39, %rd38, %rd6;
	shl.b64 	%rd40, %rd39, 3;
	add.s64 	%rd41, %rd1, %rd40;
	ld.global.f64 	%fd38, [%rd41];
	fma.rn.f64 	%fd39, %fd37, %fd38, %fd36;
	ld.shared.f64 	%fd40, [%r113+-8];
	cvt.u64.u32 	%rd42, %r123;
	add.s64 	%rd43, %rd42, %rd6;
	shl.b64 	%rd44, %rd43, 3;
	add.s64 	%rd45, %rd1, %rd44;
	ld.global.f64 	%fd41, [%rd45];
	fma.rn.f64 	%fd42, %fd40, %fd41, %fd39;
	ld.shared.f64 	%fd43, [%r113];
	cvt.u64.u32 	%rd46, %r122;
	add.s64 	%rd47, %rd46, %rd6;
	shl.b64 	%rd48, %rd47, 3;
	add.s64 	%rd49, %rd1, %rd48;
	ld.global.f64 	%fd44, [%rd49];
	fma.rn.f64 	%fd45, %fd43, %fd44, %fd42;
	ld.shared.f64 	%fd46, [%r113+8];
	cvt.u64.u32 	%rd50, %r121;
	add.s64 	%rd51, %rd50, %rd6;
	shl.b64 	%rd52, %rd51, 3;
	add.s64 	%rd53, %rd1, %rd52;
	ld.global.f64 	%fd47, [%rd53];
	fma.rn.f64 	%fd48, %fd46, %fd47, %fd45;
	ld.shared.f64 	%fd49, [%r113+16];
	cvt.u64.u32 	%rd54, %r120;
	add.s64 	%rd55, %rd54, %rd6;
	shl.b64 	%rd56, %rd55, 3;
	add.s64 	%rd57, %rd1, %rd56;
	ld.global.f64 	%fd50, [%rd57];
	fma.rn.f64 	%fd51, %fd49, %fd50, %fd48;
	ld.shared.f64 	%fd52, [%r113+24];
	cvt.u64.u32 	%rd58, %r119;
	add.s64 	%rd59, %rd58, %rd6;
	shl.b64 	%rd60, %rd59, 3;
	add.s64 	%rd61, %rd1, %rd60;
	ld.global.f64 	%fd53, [%rd61];
	fma.rn.f64 	%fd54, %fd52, %fd53, %fd51;
	ld.shared.f64 	%fd55, [%r113+32];
	cvt.u64.u32 	%rd62, %r118;
	add.s64 	%rd63, %rd62, %rd6;
	shl.b64 	%rd64, %rd63, 3;
	add.s64 	%rd65, %rd1, %rd64;
	ld.global.f64 	%fd56, [%rd65];
	fma.rn.f64 	%fd57, %fd55, %fd56, %fd54;
	ld.shared.f64 	%fd58, [%r113+40];
	cvt.u64.u32 	%rd66, %r117;
	add.s64 	%rd67, %rd66, %rd6;
	shl.b64 	%rd68, %rd67, 3;
	add.s64 	%rd69, %rd1, %rd68;
	ld.global.f64 	%fd59, [%rd69];
	fma.rn.f64 	%fd60, %fd58, %fd59, %fd57;
	ld.shared.f64 	%fd61, [%r113+48];
	cvt.u64.u32 	%rd70, %r116;
	add.s64 	%rd71, %rd70, %rd6;
	shl.b64 	%rd72, %rd71, 3;
	add.s64 	%rd73, %rd1, %rd72;
	ld.global.f64 	%fd62, [%rd73];
	fma.rn.f64 	%fd63, %fd61, %fd62, %fd60;
	ld.shared.f64 	%fd64, [%r113+56];
	cvt.u64.u32 	%rd74, %r115;
	add.s64 	%rd75, %rd74, %rd6;
	shl.b64 	%rd76, %rd75, 3;
	add.s64 	%rd77, %rd1, %rd76;
	ld.global.f64 	%fd65, [%rd77];
	fma.rn.f64 	%fd115, %fd64, %fd65, %fd63;
	add.s32 	%r130, %r130, 16;
	add.s32 	%r129, %r129, %r10;
	add.s32 	%r128, %r128, %r10;
	add.s32 	%r127, %r127, %r10;
	add.s32 	%r126, %r126, %r10;
	add.s32 	%r125, %r125, %r10;
	add.s32 	%r124, %r124, %r10;
	add.s32 	%r123, %r123, %r10;
	add.s32 	%r122, %r122, %r10;
	add.s32 	%r121, %r121, %r10;
	add.s32 	%r120, %r120, %r10;
	add.s32 	%r119, %r119, %r10;
	add.s32 	%r118, %r118, %r10;
	add.s32 	%r117, %r117, %r10;
	add.s32 	%r116, %r116, %r10;
	add.s32 	%r115, %r115, %r10;
	add.s32 	%r114, %r114, %r10;
	add.s32 	%r113, %r113, 128;
	setp.ne.s32 	%p6, %r130, 0;
	mov.u32 	%r132, %r7;
	@%p6 bra 	$L__BB0_9;
$L__BB0_10:
	setp.eq.s32 	%p7, %r5, 0;
	@%p7 bra 	$L__BB0_20;
	add.s32 	%r85, %r5, -1;
	setp.lt.u32 	%p8, %r85, 7;
	@%p8 bra 	$L__BB0_13;
	shl.b32 	%r86, %r132, 3;
	mov.u32 	%r87, _ZZ15inverseMatrixP1PdS_S_S_iE3row;
	add.s32 	%r88, %r87, %r86;
	ld.shared.f64 	%fd67, [%r88];
	mul.lo.s32 	%r89, %r132, %r75;
	cvt.u64.u32 	%rd78, %r89;
	add.s64 	%rd79, %rd78, %rd6;
	shl.b64 	%rd80, %rd79, 3;
	add.s64 	%rd81, %rd1, %rd80;
	ld.global.f64 	%fd68, [%rd81];
	fma.rn.f64 	%fd69, %fd67, %fd68, %fd115;
	ld.shared.f64 	%fd70, [%r88+8];
	add.s32 	%r90, %r89, %r75;
	cvt.u64.u32 	%rd82, %r90;
	add.s64 	%rd83, %rd82, %rd6;
	shl.b64 	%rd84, %rd83, 3;
	add.s64 	%rd85, %rd1, %rd84;
	ld.global.f64 	%fd71, [%rd85];
	fma.rn.f64 	%fd72, %fd70, %fd71, %fd69;
	ld.shared.f64 	%fd73, [%r88+16];
	add.s32 	%r91, %r90, %r75;
	cvt.u64.u32 	%rd86, %r91;
	add.s64 	%rd87, %rd86, %rd6;
	shl.b64 	%rd88, %rd87, 3;
	add.s64 	%rd89, %rd1, %rd88;
	ld.global.f64 	%fd74, [%rd89];
	fma.rn.f64 	%fd75, %fd73, %fd74, %fd72;
	ld.shared.f64 	%fd76, [%r88+24];
	add.s32 	%r92, %r91, %r75;
	cvt.u64.u32 	%rd90, %r92;
	add.s64 	%rd91, %rd90, %rd6;
	shl.b64 	%rd92, %rd91, 3;
	add.s64 	%rd93, %rd1, %rd92;
	ld.global.f64 	%fd77, [%rd93];
	fma.rn.f64 	%fd78, %fd76, %fd77, %fd75;
	ld.shared.f64 	%fd79, [%r88+32];
	add.s32 	%r93, %r92, %r75;
	cvt.u64.u32 	%rd94, %r93;
	add.s64 	%rd95, %rd94, %rd6;
	shl.b64 	%rd96, %rd95, 3;
	add.s64 	%rd97, %rd1, %rd96;
	ld.global.f64 	%fd80, [%rd97];
	fma.rn.f64 	%fd81, %fd79, %fd80, %fd78;
	ld.shared.f64 	%fd82, [%r88+40];
	add.s32 	%r94, %r93, %r75;
	cvt.u64.u32 	%rd98, %r94;
	add.s64 	%rd99, %rd98, %rd6;
	shl.b64 	%rd100, %rd99, 3;
	add.s64 	%rd101, %rd1, %rd100;
	ld.global.f64 	%fd83, [%rd101];
	fma.rn.f64 	%fd84, %fd82, %fd83, %fd81;
	ld.shared.f64 	%fd85, [%r88+48];
	add.s32 	%r95, %r94, %r75;
	cvt.u64.u32 	%rd102, %r95;
	add.s64 	%rd103, %rd102, %rd6;
	shl.b64 	%rd104, %rd103, 3;
	add.s64 	%rd105, %rd1, %rd104;
	ld.global.f64 	%fd86, [%rd105];
	fma.rn.f64 	%fd87, %fd85, %fd86, %fd84;
	ld.shared.f64 	%fd88, [%r88+56];
	add.s32 	%r96, %r95, %r75;
	cvt.u64.u32 	%rd106, %r96;
	add.s64 	%rd107, %rd106, %rd6;
	shl.b64 	%rd108, %rd107, 3;
	add.s64 	%rd109, %rd1, %rd108;
	ld.global.f64 	%fd89, [%rd109];
	fma.rn.f64 	%fd115, %fd88, %fd89, %fd87;
	add.s32 	%r132, %r132, 8;
$L__BB0_13:
	setp.eq.s32 	%p9, %r6, 0;
	@%p9 bra 	$L__BB0_20;
	add.s32 	%r97, %r6, -1;
	setp.lt.u32 	%p10, %r97, 3;
	@%p10 bra 	$L__BB0_16;
	shl.b32 	%r98, %r132, 3;
	mov.u32 	%r99, _ZZ15inverseMatrixP1PdS_S_S_iE3row;
	add.s32 	%r100, %r99, %r98;
	ld.shared.f64 	%fd91, [%r100];
	mul.lo.s32 	%r101, %r132, %r75;
	cvt.u64.u32 	%rd110, %r101;
	add.s64 	%rd111, %rd110, %rd6;
	shl.b64 	%rd112, %rd111, 3;
	add.s64 	%rd113, %rd1, %rd112;
	ld.global.f64 	%fd92, [%rd113];
	fma.rn.f64 	%fd93, %fd91, %fd92, %fd115;
	ld.shared.f64 	%fd94, [%r100+8];
	add.s32 	%r102, %r101, %r75;
	cvt.u64.u32 	%rd114, %r102;
	add.s64 	%rd115, %rd114, %rd6;
	shl.b64 	%rd116, %rd115, 3;
	add.s64 	%rd117, %rd1, %rd116;
	ld.global.f64 	%fd95, [%rd117];
	fma.rn.f64 	%fd96, %fd94, %fd95, %fd93;
	ld.shared.f64 	%fd97, [%r100+16];
	add.s32 	%r103, %r102, %r75;
	cvt.u64.u32 	%rd118, %r103;
	add.s64 	%rd119, %rd118, %rd6;
	shl.b64 	%rd120, %rd119, 3;
	add.s64 	%rd121, %rd1, %rd120;
	ld.global.f64 	%fd98, [%rd121];
	fma.rn.f64 	%fd99, %fd97, %fd98, %fd96;
	ld.shared.f64 	%fd100, [%r100+24];
	add.s32 	%r104, %r103, %r75;
	cvt.u64.u32 	%rd122, %r104;
	add.s64 	%rd123, %rd122, %rd6;
	shl.b64 	%rd124, %rd123, 3;
	add.s64 	%rd125, %rd1, %rd124;
	ld.global.f64 	%fd101, [%rd125];
	fma.rn.f64 	%fd115, %fd100, %fd101, %fd99;
	add.s32 	%r132, %r132, 4;
$L__BB0_16:
	setp.eq.s32 	%p11, %r8, 0;
	@%p11 bra 	$L__BB0_20;
	setp.eq.s32 	%p12, %r8, 1;
	shl.b32 	%r105, %r132, 3;
	mov.u32 	%r106, _ZZ15inverseMatrixP1PdS_S_S_iE3row;
	add.s32 	%r70, %r106, %r105;
	ld.shared.f64 	%fd102, [%r70];
	mul.lo.s32 	%r71, %r132, %r75;
	cvt.u64.u32 	%rd126, %r71;
	add.s64 	%rd127, %rd126, %rd6;
	shl.b64 	%rd128, %rd127, 3;
	add.s64 	%rd129, %rd1, %rd128;
	ld.global.f64 	%fd103, [%rd129];
	fma.rn.f64 	%fd115, %fd102, %fd103, %fd115;
	@%p12 bra 	$L__BB0_20;
	setp.eq.s32 	%p13, %r8, 2;
	ld.shared.f64 	%fd104, [%r70+8];
	add.s32 	%r72, %r71, %r75;
	cvt.u64.u32 	%rd130, %r72;
	add.s64 	%rd131, %rd130, %rd6;
	shl.b64 	%rd132, %rd131, 3;
	add.s64 	%rd133, %rd1, %rd132;
	ld.global.f64 	%fd105, [%rd133];
	fma.rn.f64 	%fd115, %fd104, %fd105, %fd115;
	@%p13 bra 	$L__BB0_20;
	ld.shared.f64 	%fd106, [%r70+16];
	add.s32 	%r107, %r72, %r75;
	cvt.u64.u32 	%rd134, %r107;
	add.s64 	%rd135, %rd134, %rd6;
	shl.b64 	%rd136, %rd135, 3;
	add.s64 	%rd137, %rd1, %rd136;
	ld.global.f64 	%fd107, [%rd137];
	fma.rn.f64 	%fd115, %fd106, %fd107, %fd115;
$L__BB0_20:
	cvt.u32.u64 	%r108, %rd6;
	add.s64 	%rd138, %rd6, %rd5;
	shl.b64 	%rd139, %rd138, 3;
	add.s64 	%rd140, %rd2, %rd139;
	st.global.f64 	[%rd140], %fd115;
	add.s32 	%r112, %r108, %r3;
	setp.lt.s32 	%p14, %r112, %r75;
	@%p14 bra 	$L__BB0_7;
$L__BB0_21:
	bar.sync 	0;
	mov.u32 	%r109, %nctaid.x;
	add.s32 	%r110, %r110, %r109;
	setp.lt.s32 	%p15, %r110, %r75;
	@%p15 bra 	$L__BB0_2;
$L__BB0_22:
	ret;

}
	// .globl	_Z15inverseMatrixP2PdS_S_S_i
.visible .entry _Z15inverseMatrixP2PdS_S_S_i(
	.param .u64 .ptr .align 1 _Z15inverseMatrixP2PdS_S_S_i_param_0,
	.param .u64 .ptr .align 1 _Z15inverseMatrixP2PdS_S_S_i_param_1,
	.param .u64 .ptr .align 1 _Z15inverseMatrixP2PdS_S_S_i_param_2,
	.param .u64 .ptr .align 1 _Z15inverseMatrixP2PdS_S_S_i_param_3,
	.param .u32 _Z15inverseMatrixP2PdS_S_S_i_param_4
)
{
	.reg .pred 	%p<16>;
	.reg .b32 	%r<134>;
	.reg .b64 	%rd<142>;
	.reg .b64 	%fd<119>;
	// demoted variable
	.shared .align 8 .b8 _ZZ15inverseMatrixP2PdS_S_S_iE3row[8192];
	ld.param.u64 	%rd9, [_Z15inverseMatrixP2PdS_S_S_i_param_1];
	ld.param.u64 	%rd7, [_Z15inverseMatrixP2PdS_S_S_i_param_2];
	ld.param.u64 	%rd8, [_Z15inverseMatrixP2PdS_S_S_i_param_3];
	ld.param.u32 	%r75, [_Z15inverseMatrixP2PdS_S_S_i_param_4];
	cvta.to.global.u64 	%rd1, %rd9;
	mov.u32 	%r110, %ctaid.x;
	setp.ge.s32 	%p1, %r110, %r75;
	@%p1 bra 	$L__BB1_22;
	mov.u32 	%r2, %tid.x;
	mov.u32 	%r3, %ntid.x;
	add.s32 	%r4, %r75, -1;
	and.b32  	%r5, %r75, 15;
	and.b32  	%r6, %r75, 7;
	and.b32  	%r7, %r75, -16;
	and.b32  	%r8, %r75, 3;
	neg.s32 	%r9, %r7;
	shl.b32 	%r10, %r75, 4;
	mul.lo.s32 	%r11, %r75, 5;
	cvta.to.global.u64 	%rd2, %rd8;
	cvta.to.global.u64 	%rd3, %rd7;
$L__BB1_2:
	setp.ge.u32 	%p2, %r2, %r75;
	@%p2 bra 	$L__BB1_5;
	mul.lo.s32 	%r76, %r110, %r75;
	cvt.s64.s32 	%rd4, %r76;
	mov.u32 	%r111, %r2;
$L__BB1_4:
	cvt.s64.s32 	%rd10, %r111;
	add.s64 	%rd11, %rd10, %rd4;
	shl.b64 	%rd12, %rd11, 3;
	add.s64 	%rd13, %rd3, %rd12;
	ld.global.f64 	%fd15, [%rd13];
	shl.b32 	%r77, %r111, 3;
	mov.u32 	%r78, _ZZ15inverseMatrixP2PdS_S_S_iE3row;
	add.s32 	%r79, %r78, %r77;
	st.shared.f64 	[%r79], %fd15;
	add.s32 	%r111, %r111, %r3;
	setp.lt.s32 	%p3, %r111, %r75;
	@%p3 bra 	$L__BB1_4;
$L__BB1_5:
	setp.ge.u32 	%p4, %r2, %r75;
	bar.sync 	0;
	@%p4 bra 	$L__BB1_21;
	mul.lo.s32 	%r80, %r110, %r75;
	cvt.s64.s32 	%rd5, %r80;
	mov.u32 	%r112, %r2;
$L__BB1_7:
	setp.lt.u32 	%p5, %r4, 15;
	cvt.s64.s32 	%rd6, %r112;
	mov.f64 	%fd118, 0d0000000000000000;
	mov.b32 	%r132, 0;
	@%p5 bra 	$L__BB1_10;
	shl.b32 	%r126, %r75, 2;
	mul.lo.s32 	%r118, %r75, 12;
	shl.b32 	%r128, %r75, 1;
	mul.lo.s32 	%r127, %r75, 3;
	mul.lo.s32 	%r117, %r75, 13;
	mul.lo.s32 	%r120, %r75, 10;
	mul.lo.s32 	%r119, %r75, 11;
	shl.b32 	%r122, %r75, 3;
	mul.lo.s32 	%r121, %r75, 9;
	mul.lo.s32 	%r116, %r75, 14;
	mul.lo.s32 	%r123, %r75, 7;
	mul.lo.s32 	%r124, %r75, 6;
	mov.u32 	%r84, _ZZ15inverseMatrixP2PdS_S_S_iE3row;
	add.s32 	%r113, %r84, 64;
	mul.lo.s32 	%r115, %r75, 15;
	mov.f64 	%fd118, 0d0000000000000000;
	mov.b32 	%r114, 0;
	mov.u32 	%r125, %r11;
	mov.u32 	%r129, %r75;
	mov.u32 	%r130, %r9;
$L__BB1_9:
	.pragma "nounroll";
	ld.shared.f64 	%fd19, [%r113+-64];
	cvt.u64.u32 	%rd14, %r114;
	add.s64 	%rd15, %rd14, %rd6;
	shl.b64 	%rd16, %rd15, 3;
	add.s64 	%rd17, %rd1, %rd16;
	ld.global.f64 	%fd20, [%rd17];
	fma.rn.f64 	%fd21, %fd19, %fd20, %fd118;
	ld.shared.f64 	%fd22, [%r113+-56];
	cvt.u64.u32 	%rd18, %r129;
	add.s64 	%rd19, %rd18, %rd6;
	shl.b64 	%rd20, %rd19, 3;
	add.s64 	%rd21, %rd1, %rd20;
	ld.global.f64 	%fd23, [%rd21];
	fma.rn.f64 	%fd24, %fd22, %fd23, %fd21;
	ld.shared.f64 	%fd25, [%r113+-48];
	cvt.u64.u32 	%rd22, %r128;
	add.s64 	%rd23, %rd22, %rd6;
	shl.b64 	%rd24, %rd23, 3;
	add.s64 	%rd25, %rd1, %rd24;
	ld.global.f64 	%fd26, [%rd25];
	fma.rn.f64 	%fd27, %fd25, %fd26, %fd24;
	ld.shared.f64 	%fd28, [%r113+-40];
	cvt.u64.u32 	%rd26, %r127;
	add.s64 	%rd27, %rd26, %rd6;
	shl.b64 	%rd28, %rd27, 3;
	add.s64 	%rd29, %rd1, %rd28;
	ld.global.f64 	%fd29, [%rd29];
	fma.rn.f64 	%fd30, %fd28, %fd29, %fd27;
	ld.shared.f64 	%fd31, [%r113+-32];
	cvt.u64.u32 	%rd30, %r126;
	add.s64 	%rd31, %rd30, %rd6;
	shl.b64 	%rd32, %rd31, 3;
	add.s64 	%rd33, %rd1, %rd32;
	ld.global.f64 	%fd32, [%rd33];
	fma.rn.f64 	%fd33, %fd31, %fd32, %fd30;
	ld.shared.f64 	%fd34, [%r113+-24];
	cvt.u64.u32 	%rd34, %r125;
	add.s64 	%rd35, %rd34, %rd6;
	shl.b64 	%rd36, %rd35, 3;
	add.s64 	%rd37, %rd1, %rd36;
	ld.global.f64 	%fd35, [%rd37];
	fma.rn.f64 	%fd36, %fd34, %fd35, %fd33;
	ld.shared.f64 	%fd37, [%r113+-16];
	cvt.u64.u32 	%rd38, %r124;
	add.s64 	%rd39, %rd38, %rd6;
	shl.b64 	%rd40, %rd39, 3;
	add.s64 	%rd41, %rd1, %rd40;
	ld.global.f64 	%fd38, [%rd41];
	fma.rn.f64 	%fd39, %fd37, %fd38, %fd36;
	ld.shared.f64 	%fd40, [%r113+-8];
	cvt.u64.u32 	%rd42, %r123;
	add.s64 	%rd43, %rd42, %rd6;
	shl.b64 	%rd44, %rd43, 3;
	add.s64 	%rd45, %rd1, %rd44;
	ld.global.f64 	%fd41, [%rd45];
	fma.rn.f64 	%fd42, %fd40, %fd41, %fd39;
	ld.shared.f64 	%fd43, [%r113];
	cvt.u64.u32 	%rd46, %r122;
	add.s64 	%rd47, %rd46, %rd6;
	shl.b64 	%rd48, %rd47, 3;
	add.s64 	%rd49, %rd1, %rd48;
	ld.global.f64 	%fd44, [%rd49];
	fma.rn.f64 	%fd45, %fd43, %fd44, %fd42;
	ld.shared.f64 	%fd46, [%r113+8];
	cvt.u64.u32 	%rd50, %r121;
	add.s64 	%rd51, %rd50, %rd6;
	shl.b64 	%rd52, %rd51, 3;
	add.s64 	%rd53, %rd1, %rd52;
	ld.global.f64 	%fd47, [%rd53];
	fma.rn.f64 	%fd48, %fd46, %fd47, %fd45;
	ld.shared.f64 	%fd49, [%r113+16];
	cvt.u64.u32 	%rd54, %r120;
	add.s64 	%rd55, %rd54, %rd6;
	shl.b64 	%rd56, %rd55, 3;
	add.s64 	%rd57, %rd1, %rd56;
	ld.global.f64 	%fd50, [%rd57];
	fma.rn.f64 	%fd51, %fd49, %fd50, %fd48;
	ld.shared.f64 	%fd52, [%r113+24];
	cvt.u64.u32 	%rd58, %r119;
	add.s64 	%rd59, %rd58, %rd6;
	shl.b64 	%rd60, %rd59, 3;
	add.s64 	%rd61, %rd1, %rd60;
	ld.global.f64 	%fd53, [%rd61];
	fma.rn.f64 	%fd54, %fd52, %fd53, %fd51;
	ld.shared.f64 	%fd55, [%r113+32];
	cvt.u64.u32 	%rd62, %r118;
	add.s64 	%rd63, %rd62, %rd6;
	shl.b64 	%rd64, %rd63, 3;
	add.s64 	%rd65, %rd1, %rd64;
	ld.global.f64 	%fd56, [%rd65];
	fma.rn.f64 	%fd57, %fd55, %fd56, %fd54;
	ld.shared.f64 	%fd58, [%r113+40];
	cvt.u64.u32 	%rd66, %r117;
	add.s64 	%rd67, %rd66, %rd6;
	shl.b64 	%rd68, %rd67, 3;
	add.s64 	%rd69, %rd1, %rd68;
	ld.global.f64 	%fd59, [%rd69];
	fma.rn.f64 	%fd60, %fd58, %fd59, %fd57;
	ld.shared.f64 	%fd61, [%r113+48];
	cvt.u64.u32 	%rd70, %r116;
	add.s64 	%rd71, %rd70, %rd6;
	shl.b64 	%rd72, %rd71, 3;
	add.s64 	%rd73, %rd1, %rd72;
	ld.global.f64 	%fd62, [%rd73];
	fma.rn.f64 	%fd63, %fd61, %fd62, %fd60;
	ld.shared.f64 	%fd64, [%r113+56];
	cvt.u64.u32 	%rd74, %r115;
	add.s64 	%rd75, %rd74, %rd6;
	shl.b64 	%rd76, %rd75, 3;
	add.s64 	%rd77, %rd1, %rd76;
	ld.global.f64 	%fd65, [%rd77];
	fma.rn.f64 	%fd118, %fd64, %fd65, %fd63;
	add.s32 	%r130, %r130, 16;
	add.s32 	%r129, %r129, %r10;
	add.s32 	%r128, %r128, %r10;
	add.s32 	%r127, %r127, %r10;
	add.s32 	%r126, %r126, %r10;
	add.s32 	%r125, %r125, %r10;
	add.s32 	%r124, %r124, %r10;
	add.s32 	%r123, %r123, %r10;
	add.s32 	%r122, %r122, %r10;
	add.s32 	%r121, %r121, %r10;
	add.s32 	%r120, %r120, %r10;
	add.s32 	%r119, %r119, %r10;
	add.s32 	%r118, %r118, %r10;
	add.s32 	%r117, %r117, %r10;
	add.s32 	%r116, %r116, %r10;
	add.s32 	%r115, %r115, %r10;
	add.s32 	%r114, %r114, %r10;
	add.s32 	%r113, %r113, 128;
	setp.ne.s32 	%p6, %r130, 0;
	mov.u32 	%r132, %r7;
	@%p6 bra 	$L__BB1_9;
$L__BB1_10:
	setp.eq.s32 	%p7, %r5, 0;
	@%p7 bra 	$L__BB1_20;
	add.s32 	%r85, %r5, -1;
	setp.lt.u32 	%p8, %r85, 7;
	@%p8 bra 	$L__BB1_13;
	shl.b32 	%r86, %r132, 3;
	mov.u32 	%r87, _ZZ15inverseMatrixP2PdS_S_S_iE3row;
	add.s32 	%r88, %r87, %r86;
	ld.shared.f64 	%fd67, [%r88];
	mul.lo.s32 	%r89, %r132, %r75;
	cvt.u64.u32 	%rd78, %r89;
	add.s64 	%rd79, %rd78, %rd6;
	shl.b64 	%rd80, %rd79, 3;
	add.s64 	%rd81, %rd1, %rd80;
	ld.global.f64 	%fd68, [%rd81];
	fma.rn.f64 	%fd69, %fd67, %fd68, %fd118;
	ld.shared.f64 	%fd70, [%r88+8];
	add.s32 	%r90, %r89, %r75;
	cvt.u64.u32 	%rd82, %r90;
	add.s64 	%rd83, %rd82, %rd6;
	shl.b64 	%rd84, %rd83, 3;
	add.s64 	%rd85, %rd1, %rd84;
	ld.global.f64 	%fd71, [%rd85];
	fma.rn.f64 	%fd72, %fd70, %fd71, %fd69;
	ld.shared.f64 	%fd73, [%r88+16];
	add.s32 	%r91, %r90, %r75;
	cvt.u64.u32 	%rd86, %r91;
	add.s64 	%rd87, %rd86, %rd6;
	shl.b64 	%rd88, %rd87, 3;
	add.s64 	%rd89, %rd1, %rd88;
	ld.global.f64 	%fd74, [%rd89];
	fma.rn.f64 	%fd75, %fd73, %fd74, %fd72;
	ld.shared.f64 	%fd76, [%r88+24];
	add.s32 	%r92, %r91, %r75;
	cvt.u64.u32 	%rd90, %r92;
	add.s64 	%rd91, %rd90, %rd6;
	shl.b64 	%rd92, %rd91, 3;
	add.s64 	%rd93, %rd1, %rd92;
	ld.global.f64 	%fd77, [%rd93];
	fma.rn.f64 	%fd78, %fd76, %fd77, %fd75;
	ld.shared.f64 	%fd79, [%r88+32];
	add.s32 	%r93, %r92, %r75;
	cvt.u64.u32 	%rd94, %r93;
	add.s64 	%rd95, %rd94, %rd6;
	shl.b64 	%rd96, %rd95, 3;
	add.s64 	%rd97, %rd1, %rd96;
	ld.global.f64 	%fd80, [%rd97];
	fma.rn.f64 	%fd81, %fd79, %fd80, %fd78;
	ld.shared.f64 	%fd82, [%r88+40];
	add.s32 	%r94, %r93, %r75;
	cvt.u64.u32 	%rd98, %r94;
	add.s64 	%rd99, %rd98, %rd6;
	shl.b64 	%rd100, %rd99, 3;
	add.s64 	%rd101, %rd1, %rd100;
	ld.global.f64 	%fd83, [%rd101];
	fma.rn.f64 	%fd84, %fd82, %fd83, %fd81;
	ld.shared.f64 	%fd85, [%r88+48];
	add.s32 	%r95, %r94, %r75;
	cvt.u64.u32 	%rd102, %r95;
	add.s64 	%rd103, %rd102, %rd6;
	shl.b64 	%rd104, %rd103, 3;
	add.s64 	%rd105, %rd1, %rd104;
	ld.global.f64 	%fd86, [%rd105];
	fma.rn.f64 	%fd87, %fd85, %fd86, %fd84;
	ld.shared.f64 	%fd88, [%r88+56];
	add.s32 	%r96, %r95, %r75;
	cvt.u64.u32 	%rd106, %r96;
	add.s64 	%rd107, %rd106, %rd6;
	shl.b64 	%rd108, %rd107, 3;
	add.s64 	%rd109, %rd1, %rd108;
	ld.global.f64 	%fd89, [%rd109];
	fma.rn.f64 	%fd118, %fd88, %fd89, %fd87;
	add.s32 	%r132, %r132, 8;
$L__BB1_13:
	setp.eq.s32 	%p9, %r6, 0;
	@%p9 bra 	$L__BB1_20;
	add.s32 	%r97, %r6, -1;
	setp.lt.u32 	%p10, %r97, 3;
	@%p10 bra 	$L__BB1_16;
	shl.b32 	%r98, %r132, 3;
	mov.u32 	%r99, _ZZ15inverseMatrixP2PdS_S_S_iE3row;
	add.s32 	%r100, %r99, %r98;
	ld.shared.f64 	%fd91, [%r100];
	mul.lo.s32 	%r101, %r132, %r75;
	cvt.u64.u32 	%rd110, %r101;
	add.s64 	%rd111, %rd110, %rd6;
	shl.b64 	%rd112, %rd111, 3;
	add.s64 	%rd113, %rd1, %rd112;
	ld.global.f64 	%fd92, [%rd113];
	fma.rn.f64 	%fd93, %fd91, %fd92, %fd118;
	ld.shared.f64 	%fd94, [%r100+8];
	add.s32 	%r102, %r101, %r75;
	cvt.u64.u32 	%rd114, %r102;
	add.s64 	%rd115, %rd114, %rd6;
	shl.b64 	%rd116, %rd115, 3;
	add.s64 	%rd117, %rd1, %rd116;
	ld.global.f64 	%fd95, [%rd117];
	fma.rn.f64 	%fd96, %fd94, %fd95, %fd93;
	ld.shared.f64 	%fd97, [%r100+16];
	add.s32 	%r103, %r102, %r75;
	cvt.u64.u32 	%rd118, %r103;
	add.s64 	%rd119, %rd118, %rd6;
	shl.b64 	%rd120, %rd119, 3;
	add.s64 	%rd121, %rd1, %rd120;
	ld.global.f64 	%fd98, [%rd121];
	fma.rn.f64 	%fd99, %fd97, %fd98, %fd96;
	ld.shared.f64 	%fd100, [%r100+24];
	add.s32 	%r104, %r103, %r75;
	cvt.u64.u32 	%rd122, %r104;
	add.s64 	%rd123, %rd122, %rd6;
	shl.b64 	%rd124, %rd123, 3;
	add.s64 	%rd125, %rd1, %rd124;
	ld.global.f64 	%fd101, [%rd125];
	fma.rn.f64 	%fd118, %fd100, %fd101, %fd99;
	add.s32 	%r132, %r132, 4;
$L__BB1_16:
	setp.eq.s32 	%p11, %r8, 0;
	@%p11 bra 	$L__BB1_20;
	setp.eq.s32 	%p12, %r8, 1;
	shl.b32 	%r105, %r132, 3;
	mov.u32 	%r106, _ZZ15inverseMatrixP2PdS_S_S_iE3row;
	add.s32 	%r70, %r106, %r105;
	ld.shared.f64 	%fd102, [%r70];
	mul.lo.s32 	%r71, %r132, %r75;
	cvt.u64.u32 	%rd126, %r71;
	add.s64 	%rd127, %rd126, %rd6;
	shl.b64 	%rd128, %rd127, 3;
	add.s64 	%rd129, %rd1, %rd128;
	ld.global.f64 	%fd103, [%rd129];
	fma.rn.f64 	%fd118, %fd102, %fd103, %fd118;
	@%p12 bra 	$L__BB1_20;
	setp.eq.s32 	%p13, %r8, 2;
	ld.shared.f64 	%fd104, [%r70+8];
	add.s32 	%r72, %r71, %r75;
	cvt.u64.u32 	%rd130, %r72;
	add.s64 	%rd131, %rd130, %rd6;
	shl.b64 	%rd132, %rd131, 3;
	add.s64 	%rd133, %rd1, %rd132;
	ld.global.f64 	%fd105, [%rd133];
	fma.rn.f64 	%fd118, %fd104, %fd105, %fd118;
	@%p13 bra 	$L__BB1_20;
	ld.shared.f64 	%fd106, [%r70+16];
	add.s32 	%r107, %r72, %r75;
	cvt.u64.u32 	%rd134, %r107;
	add.s64 	%rd135, %rd134, %rd6;
	shl.b64 	%rd136, %rd135, 3;
	add.s64 	%rd137, %rd1, %rd136;
	ld.global.f64 	%fd107, [%rd137];
	fma.rn.f64 	%fd118, %fd106, %fd107, %fd118;
$L__BB1_20:
	cvt.u32.u64 	%r108, %rd6;
	add.s64 	%rd138, %rd6, %rd5;
	shl.b64 	%rd139, %rd138, 3;
	add.s64 	%rd140, %rd1, %rd139;
	ld.global.f64 	%fd108, [%rd140];
	add.f64 	%fd109, %fd108, %fd108;
	sub.f64 	%fd110, %fd109, %fd118;
	add.s64 	%rd141, %rd2, %rd139;
	st.global.f64 	[%rd141], %fd110;
	add.s32 	%r112, %r108, %r3;
	setp.lt.s32 	%p14, %r112, %r75;
	@%p14 bra 	$L__BB1_7;
$L__BB1_21:
	bar.sync 	0;
	mov.u32 	%r109, %nctaid.x;
	add.s32 	%r110, %r110, %r109;
	setp.lt.s32 	%p15, %r110, %r75;
	@%p15 bra 	$L__BB1_2;
$L__BB1_22:
	ret;

}
	// .globl	_Z15inverseMatrixP3PdS_S_S_i
.visible .entry _Z15inverseMatrixP3PdS_S_S_i(
	.param .u64 .ptr .align 1 _Z15inverseMatrixP3PdS_S_S_i_param_0,
	.param .u64 .ptr .align 1 _Z15inverseMatrixP3PdS_S_S_i_param_1,
	.param .u64 .ptr .align 1 _Z15inverseMatrixP3PdS_S_S_i_param_2,
	.param .u64 .ptr .align 1 _Z15inverseMatrixP3PdS_S_S_i_param_3,
	.param .u32 _Z15inverseMatrixP3PdS_S_S_i_param_4
)
{
	.reg .pred 	%p<5>;
	.reg .b32 	%r<13>;
	.reg .b64 	%rd<11>;
	.reg .b64 	%fd<2>;

	ld.param.u64 	%rd4, [_Z15inverseMatrixP3PdS_S_S_i_param_1];
	ld.param.u64 	%rd5, [_Z15inverseMatrixP3PdS_S_S_i_param_3];
	ld.param.u32 	%r9, [_Z15inverseMatrixP3PdS_S_S_i_param_4];
	mov.u32 	%r11, %ctaid.x;
	setp.ge.s32 	%p1, %r11, %r9;
	@%p1 bra 	$L__BB2_6;
	mov.u32 	%r2, %tid.x;
	mov.u32 	%r3, %ntid.x;
	mov.u32 	%r4, %nctaid.x;
	cvta.to.global.u64 	%rd1, %rd5;
	cvta.to.global.u64 	%rd2, %rd4;
$L__BB2_2:
	setp.ge.u32 	%p2, %r2, %r9;
	@%p2 bra 	$L__BB2_5;
	mul.lo.s32 	%r10, %r11, %r9;
	cvt.s64.s32 	%rd3, %r10;
	mov.u32 	%r12, %r2;
$L__BB2_4:
	cvt.s64.s32 	%rd6, %r12;
	add.s64 	%rd7, %rd6, %rd3;
	shl.b64 	%rd8, %rd7, 3;
	add.s64 	%rd9, %rd1, %rd8;
	ld.global.f64 	%fd1, [%rd9];
	add.s64 	%rd10, %rd2, %rd8;
	st.global.f64 	[%rd10], %fd1;
	add.s32 	%r12, %r12, %r3;
	setp.lt.s32 	%p3, %r12, %r9;
	@%p3 bra 	$L__BB2_4;
$L__BB2_5:
	add.s32 	%r11, %r11, %r4;
	setp.lt.s32 	%p4, %r11, %r9;
	@%p4 bra 	$L__BB2_2;
$L__BB2_6:
	bar.sync 	0;
	ret;

}


// ===== COMPILED SASS (sm_100) =====

	.target	sm_100

	.elftype	@"ET_EXEC"


//--------------------- .note.nv.tkinfo           --------------------------
	.section	.note.nv.tkinfo,"",@"SHT_NOTE"
	.sectionflags	@"SHF_NOTE_NV_TKINFO"
	.tkinfo
        /*0018*/ 	.word	0x00000002
        /*0030*/ 	.string	""
        /*0030*/ 	.string	"ptxas"
        /*0030*/ 	.string	"Cuda compilation tools, release 13.0, V13.0.88"
        /*0030*/ 	.string	"Build cuda_13.0.r13.0/compiler.36424714_0"
        /*0030*/ 	.string	"-arch sm_100 -m 64 "



//--------------------- .note.nv.cuinfo           --------------------------
	.section	.note.nv.cuinfo,"",@"SHT_NOTE"
	.sectionflags	@"SHF_NOTE_NV_CUINFO"
        /*0018*/ 	.short	0x0002
        /*001a*/ 	.short	0x0064
        /*001c*/ 	.short	0x0082
	.zero		2


//--------------------- .nv.info                  --------------------------
	.section	.nv.info,"",@"SHT_CUDA_INFO"
	.align	4


	//----- nvinfo : EIATTR_REGCOUNT
	.align		4
        /*0000*/ 	.byte	0x04, 0x2f
        /*0002*/ 	.short	(.L_1 - .L_0)
	.align		4
.L_0:
        /*0004*/ 	.word	index@(_Z15inverseMatrixP1PdS_S_S_i)
        /*0008*/ 	.word	0x00000025


	//----- nvinfo : EIATTR_FRAME_SIZE
	.align		4
.L_1:
        /*000c*/ 	.byte	0x04, 0x11
        /*000e*/ 	.short	(.L_3 - .L_2)
	.align		4
.L_2:
        /*0010*/ 	.word	index@(_Z15inverseMatrixP1PdS_S_S_i)
        /*0014*/ 	.word	0x00000000


	//----- nvinfo : EIATTR_REGCOUNT
	.align		4
.L_3:
        /*0018*/ 	.byte	0x04, 0x2f
        /*001a*/ 	.short	(.L_5 - .L_4)
	.align		4
.L_4:
        /*001c*/ 	.word	index@(_Z15inverseMatrixP2PdS_S_S_i)
        /*0020*/ 	.word	0x00000025


	//----- nvinfo : EIATTR_FRAME_SIZE
	.align		4
.L_5:
        /*0024*/ 	.byte	0x04, 0x11
        /*0026*/ 	.short	(.L_7 - .L_6)
	.align		4
.L_6:
        /*0028*/ 	.word	index@(_Z15inverseMatrixP2PdS_S_S_i)
        /*002c*/ 	.word	0x00000000


	//----- nvinfo : EIATTR_REGCOUNT
	.align		4
.L_7:
        /*0030*/ 	.byte	0x04, 0x2f
        /*0032*/ 	.short	(.L_9 - .L_8)
	.align		4
.L_8:
        /*0034*/ 	.word	index@(_Z15inverseMatrixP3PdS_S_S_i)
        /*0038*/ 	.word	0x0000000e


	//----- nvinfo : EIATTR_FRAME_SIZE
	.align		4
.L_9:
        /*003c*/ 	.byte	0x04, 0x11
        /*003e*/ 	.short	(.L_11 - .L_10)
	.align		4
.L_10:
        /*0040*/ 	.word	index@(_Z15inverseMatrixP3PdS_S_S_i)
        /*0044*/ 	.word	0x00000000


	//----- nvinfo : EIATTR_MIN_STACK_SIZE
	.align		4
.L_11:
        /*0048*/ 	.byte	0x04, 0x12
        /*004a*/ 	.short	(.L_13 - .L_12)
	.align		4
.L_12:
        /*004c*/ 	.word	index@(_Z15inverseMatrixP3PdS_S_S_i)
        /*0050*/ 	.word	0x00000000


	//----- nvinfo : EIATTR_MIN_STACK_SIZE
	.align		4
.L_13:
        /*0054*/ 	.byte	0x04, 0x12
        /*0056*/ 	.short	(.L_15 - .L_14)
	.align		4
.L_14:
        /*0058*/ 	.word	index@(_Z15inverseMatrixP2PdS_S_S_i)
        /*005c*/ 	.word	0x00000000


	//----- nvinfo : EIATTR_MIN_STACK_SIZE
	.align		4
.L_15:
        /*0060*/ 	.byte	0x04, 0x12
        /*0062*/ 	.short	(.L_17 - .L_16)
	.align		4
.L_16:
        /*0064*/ 	.word	index@(_Z15inverseMatrixP1PdS_S_S_i)
        /*0068*/ 	.word	0x00000000
.L_17:


//--------------------- .nv.compat                --------------------------
	.section	.nv.compat,"",@"SHT_CUDA_COMPAT_INFO"
	.align	4
        /*0000*/ 	.byte	0x02, 0x09, 0x00, 0x00, 0x02, 0x02, 0x01, 0x00, 0x02, 0x05, 0x05, 0x00, 0x03, 0x07, 0x01, 0x01
        /*0010*/ 	.byte	0x02, 0x03, 0x00, 0x00, 0x02, 0x06, 0x01, 0x00, 0x04, 0x0b, 0x08, 0x00, 0x01, 0x00, 0x00, 0x00
        /*0020*/ 	.byte	0x00, 0x00, 0x00, 0x00


//--------------------- .nv.info._Z15inverseMatrixP3PdS_S_S_i --------------------------
	.section	.nv.info._Z15inverseMatrixP3PdS_S_S_i,"",@"SHT_CUDA_INFO"
	.sectionflags	@""
	.align	4


	//----- nvinfo : EIATTR_CUDA_API_VERSION
	.align		4
        /*0000*/ 	.byte	0x04, 0x37
        /*0002*/ 	.short	(.L_19 - .L_18)
.L_18:
        /*0004*/ 	.word	0x00000082


	//----- nvinfo : EIATTR_KPARAM_INFO
	.align		4
.L_19:
        /*0008*/ 	.byte	0x04, 0x17
        /*000a*/ 	.short	(.L_21 - .L_20)
.L_20:
        /*000c*/ 	.word	0x00000000
        /*0010*/ 	.short	0x0004
        /*0012*/ 	.short	0x0020
        /*0014*/ 	.byte	0x00, 0xf0, 0x11, 0x00


	//----- nvinfo : EIATTR_KPARAM_INFO
	.align		4
.L_21:
        /*0018*/ 	.byte	0x04, 0x17
        /*001a*/ 	.short	(.L_23 - .L_22)
.L_22:
        /*001c*/ 	.word	0x00000000
        /*0020*/ 	.short	0x0003
        /*0022*/ 	.short	0x0018
        /*0024*/ 	.byte	0x00, 0xf5, 0x21, 0x00


	//----- nvinfo : EIATTR_KPARAM_INFO
	.align		4
.L_23:
        /*0028*/ 	.byte	0x04, 0x17
        /*002a*/ 	.short	(.L_25 - .L_24)
.L_24:
        /*002c*/ 	.word	0x00000000
        /*0030*/ 	.short	0x0002
        /*0032*/ 	.short	0x0010
        /*0034*/ 	.byte	0x00, 0xf5, 0x21, 0x00


	//----- nvinfo : EIATTR_KPARAM_INFO
	.align		4
.L_25:
        /*0038*/ 	.byte	0x04, 0x17
        /*003a*/ 	.short	(.L_27 - .L_26)
.L_26:
        /*003c*/ 	.word	0x00000000
        /*0040*/ 	.short	0x0001
        /*0042*/ 	.short	0x0008
        /*0044*/ 	.byte	0x00, 0xf5, 0x21, 0x00


	//----- nvinfo : EIATTR_KPARAM_INFO
	.align		4
.L_27:
        /*0048*/ 	.byte	0x04, 0x17
        /*004a*/ 	.short	(.L_29 - .L_28)
.L_28:
        /*004c*/ 	.word	0x00000000
        /*0050*/ 	.short	0x0000
        /*0052*/ 	.short	0x0000
        /*0054*/ 	.byte	0x00, 0xf5, 0x21, 0x00


	//----- nvinfo : EIATTR_SPARSE_MMA_MASK
	.align		4
.L_29:
        /*0058*/ 	.byte	0x03, 0x50
        /*005a*/ 	.short	0x0000


	//----- nvinfo : EIATTR_MAXREG_COUNT
	.align		4
        /*005c*/ 	.byte	0x03, 0x1b
        /*005e*/ 	.short	0x00ff


	//----- nvinfo : EIATTR_NUM_BARRIERS
	.align		4
        /*0060*/ 	.byte	0x02, 0x4c
        /*0062*/ 	.byte	0x01
	.zero		1


	//----- nvinfo : EIATTR_MERCURY_ISA_VERSION
	.align		4
        /*0064*/ 	.byte	0x03, 0x5f
        /*0066*/ 	.short	0x0101


	//----- nvinfo : EIATTR_VRC_CTA_INIT_COUNT
	.align		4
        /*0068*/ 	.byte	0x02, 0x4a
	.zero		1
	.zero		1


	//----- nvinfo : EIATTR_EXIT_INSTR_OFFSETS
	.align		4
        /*006c*/ 	.byte	0x04, 0x1c
        /*006e*/ 	.short	(.L_31 - .L_30)


	//   ....[0]....
.L_30:
        /*0070*/ 	.word	0x00000240


	//----- nvinfo : EIATTR_CRS_STACK_SIZE
	.align		4
.L_31:
        /*0074*/ 	.byte	0x04, 0x1e
        /*0076*/ 	.short	(.L_33 - .L_32)
.L_32:
        /*0078*/ 	.word	0x00000000


	//----- nvinfo : EIATTR_CBANK_PARAM_SIZE
	.align		4
.L_33:
        /*007c*/ 	.byte	0x03, 0x19
        /*007e*/ 	.short	0x0024


	//----- nvinfo : EIATTR_PARAM_CBANK
	.align		4
        /*0080*/ 	.byte	0x04, 0x0a
        /*0082*/ 	.short	(.L_35 - .L_34)
	.align		4
.L_34:
        /*0084*/ 	.word	index@(.nv.constant0._Z15inverseMatrixP3PdS_S_S_i)
        /*0088*/ 	.short	0x0380
        /*008a*/ 	.short	0x0024


	//----- nvinfo : EIATTR_SW_WAR
	.align		4
.L_35:
        /*008c*/ 	.byte	0x04, 0x36
        /*008e*/ 	.short	(.L_37 - .L_36)
.L_36:
        /*0090*/ 	.word	0x00000008
.L_37:


//--------------------- .nv.info._Z15inverseMatrixP2PdS_S_S_i --------------------------
	.section	.nv.info._Z15inverseMatrixP2PdS_S_S_i,"",@"SHT_CUDA_INFO"
	.sectionflags	@""
	.align	4


	//----- nvinfo : EIATTR_CUDA_API_VERSION
	.align		4
        /*0000*/ 	.byte	0x04, 0x37
        /*0002*/ 	.short	(.L_39 - .L_38)
.L_38:
        /*0004*/ 	.word	0x00000082


	//----- nvinfo : EIATTR_KPARAM_INFO
	.align		4
.L_39:
        /*0008*/ 	.byte	0x04, 0x17
        /*000a*/ 	.short	(.L_41 - .L_40)
.L_40:
        /*000c*/ 	.word	0x00000000
        /*0010*/ 	.short	0x0004
        /*0012*/ 	.short	0x0020
        /*0014*/ 	.byte	0x00, 0xf0, 0x11, 0x00


	//----- nvinfo : EIATTR_KPARAM_INFO
	.align		4
.L_41:
        /*0018*/ 	.byte	0x04, 0x17
        /*001a*/ 	.short	(.L_43 - .L_42)
.L_42:
        /*001c*/ 	.word	0x00000000
        /*0020*/ 	.short	0x0003
        /*0022*/ 	.short	0x0018
        /*0024*/ 	.byte	0x00, 0xf5, 0x21, 0x00


	//----- nvinfo : EIATTR_KPARAM_INFO
	.align		4
.L_43:
        /*0028*/ 	.byte	0x04, 0x17
        /*002a*/ 	.short	(.L_45 - .L_44)
.L_44:
        /*002c*/ 	.word	0x00000000
        /*0030*/ 	.short	0x0002
        /*0032*/ 	.short	0x0010
        /*0034*/ 	.byte	0x00, 0xf5, 0x21, 0x00


	//----- nvinfo : EIATTR_KPARAM_INFO
	.align		4
.L_45:
        /*0038*/ 	.byte	0x04, 0x17
        /*003a*/ 	.short	(.L_47 - .L_46)
.L_46:
        /*003c*/ 	.word	0x00000000
        /*0040*/ 	.short	0x0001
        /*0042*/ 	.short	0x0008
        /*0044*/ 	.byte	0x00, 0xf5, 0x21, 0x00


	//----- nvinfo : EIATTR_KPARAM_INFO
	.align		4
.L_47:
        /*0048*/ 	.byte	0x04, 0x17
        /*004a*/ 	.short	(.L_49 - .L_48)
.L_48:
        /*004c*/ 	.word	0x00000000
        /*0050*/ 	.short	0x0000
        /*0052*/ 	.short	0x0000
        /*0054*/ 	.byte	0x00, 0xf5, 0x21, 0x00


	//----- nvinfo : EIATTR_SPARSE_MMA_MASK
	.align		4
.L_49:
        /*0058*/ 	.byte	0x03, 0x50
        /*005a*/ 	.short	0x0000


	//----- nvinfo : EIATTR_MAXREG_COUNT
	.align		4
        /*005c*/ 	.byte	0x03, 0x1b
        /*005e*/ 	.short	0x00ff


	//----- nvinfo : EIATTR_NUM_BARRIERS
	.align		4
        /*0060*/ 	.byte	0x02, 0x4c
        /*0062*/ 	.byte	0x01
	.zero		1


	//----- nvinfo : EIATTR_MERCURY_ISA_VERSION
	.align		4
        /*0064*/ 	.byte	0x03, 0x5f
        /*0066*/ 	.short	0x0101


	//----- nvinfo : EIATTR_VRC_CTA_INIT_COUNT
	.align		4
        /*0068*/ 	.byte	0x02, 0x4a
	.zero		1
	.zero		1


	//----- nvinfo : EIATTR_EXIT_INSTR_OFFSETS
	.align		4
        /*006c*/ 	.byte	0x04, 0x1c
        /*006e*/ 	.short	(.L_51 - .L_50)


	//   ....[0]....
.L_50:
        /*0070*/ 	.word	0x00000040


	//   ....[1]....
        /*0074*/ 	.word	0x00001760


	//----- nvinfo : EIATTR_CRS_STACK_SIZE
	.align		4
.L_51:
        /*0078*/ 	.byte	0x04, 0x1e
        /*007a*/ 	.short	(.L_53 - .L_52)
.L_52:
        /*007c*/ 	.word	0x00000000


	//----- nvinfo : EIATTR_CBANK_PARAM_SIZE
	.align		4
.L_53:
        /*0080*/ 	.byte	0x03, 0x19
        /*0082*/ 	.short	0x0024


	//----- nvinfo : EIATTR_PARAM_CBANK
	.align		4
        /*0084*/ 	.byte	0x04, 0x0a
        /*0086*/ 	.short	(.L_55 - .L_54)
	.align		4
.L_54:
        /*0088*/ 	.word	index@(.nv.constant0._Z15inverseMatrixP2PdS_S_S_i)
        /*008c*/ 	.short	0x0380
        /*008e*/ 	.short	0x0024


	//----- nvinfo : EIATTR_SW_WAR
	.align		4
.L_55:
        /*0090*/ 	.byte	0x04, 0x36
        /*0092*/ 	.short	(.L_57 - .L_56)
.L_56:
        /*0094*/ 	.word	0x00000008
.L_57:


//--------------------- .nv.info._Z15inverseMatrixP1PdS_S_S_i --------------------------
	.section	.nv.info._Z15inverseMatrixP1PdS_S_S_i,"",@"SHT_CUDA_INFO"
	.sectionflags	@""
	.align	4


	//----- nvinfo : EIATTR_CUDA_API_VERSION
	.align		4
        /*0000*/ 	.byte	0x04, 0x37
        /*0002*/ 	.short	(.L_59 - .L_58)
.L_58:
        /*0004*/ 	.word	0x00000082


	//----- nvinfo : EIATTR_KPARAM_INFO
	.align		4
.L_59:
        /*0008*/ 	.byte	0x04, 0x17
        /*000a*/ 	.short	(.L_61 - .L_60)
.L_60:
        /*000c*/ 	.word	0x00000000
        /*0010*/ 	.short	0x0004
        /*0012*/ 	.short	0x0020
        /*0014*/ 	.byte	0x00, 0xf0, 0x11, 0x00


	//----- nvinfo : EIATTR_KPARAM_INFO
	.align		4
.L_61:
        /*0018*/ 	.byte	0x04, 0x17
        /*001a*/ 	.short	(.L_63 - .L_62)
.L_62:
        /*001c*/ 	.word	0x00000000
        /*0020*/ 	.short	0x0003
        /*0022*/ 	.short	0x0018
        /*0024*/ 	.byte	0x00, 0xf5, 0x21, 0x00


	//----- nvinfo : EIATTR_KPARAM_INFO
	.align		4
.L_63:
        /*0028*/ 	.byte	0x04, 0x17
        /*002a*/ 	.short	(.L_65 - .L_64)
.L_64:
        /*002c*/ 	.word	0x00000000
        /*0030*/ 	.short	0x0002
        /*0032*/ 	.short	0x0010
        /*0034*/ 	.byte	0x00, 0xf5, 0x21, 0x00


	//----- nvinfo : EIATTR_KPARAM_INFO
	.align		4
.L_65:
        /*0038*/ 	.byte	0x04, 0x17
        /*003a*/ 	.short	(.L_67 - .L_66)
.L_66:
        /*003c*/ 	.word	0x00000000
        /*0040*/ 	.short	0x0001
        /*0042*/ 	.short	0x0008
        /*0044*/ 	.byte	0x00, 0xf5, 0x21, 0x00


	//----- nvinfo : EIATTR_KPARAM_INFO
	.align		4
.L_67:
        /*0048*/ 	.byte	0x04, 0x17
        /*004a*/ 	.short	(.L_69 - .L_68)
.L_68:
        /*004c*/ 	.word	0x00000000
        /*0050*/ 	.short	0x0000
        /*0052*/ 	.short	0x0000
        /*0054*/ 	.byte	0x00, 0xf5, 0x21, 0x00


	//----- nvinfo : EIATTR_SPARSE_MMA_MASK
	.align		4
.L_69:
        /*0058*/ 	.byte	0x03, 0x50
        /*005a*/ 	.short	0x0000


	//----- nvinfo : EIATTR_MAXREG_COUNT
	.align		4
        /*005c*/ 	.byte	0x03, 0x1b
        /*005e*/ 	.short	0x00ff


	//----- nvinfo : EIATTR_NUM_BARRIERS
	.align		4
        /*0060*/ 	.byte	0x02, 0x4c
        /*0062*/ 	.byte	0x01
	.zero		1


	//----- nvinfo : EIATTR_MERCURY_ISA_VERSION
	.align		4
        /*0064*/ 	.byte	0x03, 0x5f
        /*0066*/ 	.short	0x0101


	//----- nvinfo : EIATTR_VRC_CTA_INIT_COUNT
	.align		4
        /*0068*/ 	.byte	0x02, 0x4a
	.zero		1
	.zero		1


	//----- nvinfo : EIATTR_EXIT_INSTR_OFFSETS
	.align		4
        /*006c*/ 	.byte	0x04, 0x1c
        /*006e*/ 	.short	(.L_71 - .L_70)


	//   ....[0]....
.L_70:
        /*0070*/ 	.word	0x00000040


	//   ....[1]....
        /*0074*/ 	.word	0x000016e0


	//----- nvinfo : EIATTR_CRS_STACK_SIZE
	.align		4
.L_71:
        /*0078*/ 	.byte	0x04, 0x1e
        /*007a*/ 	.short	(.L_73 - .L_72)
.L_72:
        /*007c*/ 	.word	0x00000000


	//----- nvinfo : EIATTR_CBANK_PARAM_SIZE
	.align		4
.L_73:
        /*0080*/ 	.byte	0x03, 0x19
        /*0082*/ 	.short	0x0024


	//----- nvinfo : EIATTR_PARAM_CBANK
	.align		4
        /*0084*/ 	.byte	0x04, 0x0a
        /*0086*/ 	.short	(.L_75 - .L_74)
	.align		4
.L_74:
        /*0088*/ 	.word	index@(.nv.constant0._Z15inverseMatrixP1PdS_S_S_i)
        /*008c*/ 	.short	0x0380
        /*008e*/ 	.short	0x0024


	//----- nvinfo : EIATTR_SW_WAR
	.align		4
.L_75:
        /*0090*/ 	.byte	0x04, 0x36
        /*0092*/ 	.short	(.L_77 - .L_76)
.L_76:
        /*0094*/ 	.word	0x00000008
.L_77:


//--------------------- .nv.callgraph             --------------------------
	.section	.nv.callgraph,"",@"SHT_CUDA_CALLGRAPH"
	.align	4
	.sectionentsize	8
	.align		4
        /*0000*/ 	.word	0x00000000
	.align		4
        /*0004*/ 	.word	0xffffffff
	.align		4
        /*0008*/ 	.word	0x00000000
	.align		4
        /*000c*/ 	.word	0xfffffffe
	.align		4
        /*0010*/ 	.word	0x00000000
	.align		4
        /*0014*/ 	.word	0xfffffffd
	.align		4
        /*0018*/ 	.word	0x00000000
	.align		4
        /*001c*/ 	.word	0xfffffffc


//--------------------- .text._Z15inverseMatrixP3PdS_S_S_i --------------------------
	.section	.text._Z15inverseMatrixP3PdS_S_S_i,"ax",@progbits
	.align	128
        .global         _Z15inverseMatrixP3PdS_S_S_i
        .type           _Z15inverseMatrixP3PdS_S_S_i,@function
        .size           _Z15inverseMatrixP3PdS_S_S_i,(.L_x_32 - _Z15inverseMatrixP3PdS_S_S_i)
        .other          _Z15inverseMatrixP3PdS_S_S_i,@"STO_CUDA_ENTRY STV_DEFAULT"
_Z15inverseMatrixP3PdS_S_S_i:
.text._Z15inverseMatrixP3PdS_S_S_i:
[----:B------:R-:W-:Y:S08]  /*0000*/  LDC R1, c[0x0][0x37c] ;  /* 0x0000df00ff017b82 */ /* 0x000ff00000000800 */
[----:B------:R-:W0:Y:S01]  /*0010*/  S2UR UR4, SR_CTAID.X ;  /* 0x00000000000479c3 */ /* 0x000e220000002500 */
[----:B------:R-:W0:Y:S02]  /*0020*/  LDCU UR5, c[0x0][0x3a0] ;  /* 0x00007400ff0577ac */ /* 0x000e240008000800 */
[----:B0-----:R-:W-:-:S09]  /*0030*/  UISETP.GE.AND UP0, UPT, UR4, UR5, UPT ;  /* 0x000000050400728c */ /* 0x001fd2000bf06270 */
[----:B------:R-:W-:Y:S05]  /*0040*/  BRA.U UP0, `(.L_x_0) ;  /* 0x0000000100787547 */ /* 0x000fea000b800000 */
[----:B------:R-:W0:Y:S01]  /*0050*/  S2R R6, SR_TID.X ;  /* 0x0000000000067919 */ /* 0x000e220000002100 */
[----:B------:R-:W1:Y:S01]  /*0060*/  LDCU UR5, c[0x0][0x360] ;  /* 0x00006c00ff0577ac */ /* 0x000e620008000800 */
[----:B------:R-:W2:Y:S01]  /*0070*/  LDCU.64 UR8, c[0x0][0x358] ;  /* 0x00006b00ff0877ac */ /* 0x000ea20008000a00 */
[----:B------:R-:W3:Y:S02]  /*0080*/  LDCU UR6, c[0x0][0x370] ;  /* 0x00006e00ff0677ac */ /* 0x000ee40008000800 */
.L_x_4:
[----:B0-----:R-:W0:Y:S01]  /*0090*/  LDC R11, c[0x0][0x3a0] ;  /* 0x0000e800ff0b7b82 */ /* 0x001e220000000800 */
[----:B------:R-:W4:Y:S01]  /*00a0*/  LDCU.64 UR10, c[0x0][0x398] ;  /* 0x00007300ff0a77ac */ /* 0x000f220008000a00 */
[----:B------:R-:W-:Y:S01]  /*00b0*/  BSSY.RECONVERGENT B0, `(.L_x_1) ;  /* 0x0000014000007945 */ /* 0x000fe20003800200 */
[----:B------:R-:W0:Y:S02]  /*00c0*/  LDCU.64 UR12, c[0x0][0x388] ;  /* 0x00007100ff0c77ac */ /* 0x000e240008000a00 */
[----:B0-----:R-:W-:-:S13]  /*00d0*/  ISETP.GE.U32.AND P0, PT, R6, R11, PT ;  /* 0x0000000b0600720c */ /* 0x001fda0003f06070 */
[----:B----4-:R-:W-:Y:S05]  /*00e0*/  @P0 BRA `(.L_x_2) ;  /* 0x0000000000400947 */ /* 0x010fea0003800000 */
[----:B------:R-:W-:Y:S02]  /*00f0*/  IMAD R7, R11, UR4, RZ ;  /* 0x000000040b077c24 */ /* 0x000fe4000f8e02ff */
[----:B------:R-:W-:-:S03]  /*0100*/  IMAD.MOV.U32 R0, RZ, RZ, R6 ;  /* 0x000000ffff007224 */ /* 0x000fc600078e0006 */
[----:B------:R-:W-:-:S07]  /*0110*/  SHF.R.S32.HI R9, RZ, 0x1f, R7 ;  /* 0x0000001fff097819 */ /* 0x000fce0000011407 */
.L_x_3:
[----:B0-----:R-:W-:-:S04]  /*0120*/  IADD3 R5, P0, PT, R7, R0, RZ ;  /* 0x0000000007057210 */ /* 0x001fc80007f1e0ff */
[----:B------:R-:W-:Y:S01]  /*0130*/  LEA.HI.X.SX32 R2, R0, R9, 0x1, P0 ;  /* 0x0000000900027211 */ /* 0x000fe200000f0eff */
[----:B------:R-:W-:-:S03]  /*0140*/  IMAD.SHL.U32 R4, R5, 0x8, RZ ;  /* 0x0000000805047824 */ /* 0x000fc600078e00ff */
[----:B------:R-:W-:Y:S02]  /*0150*/  SHF.L.U64.HI R5, R5, 0x3, R2 ;  /* 0x0000000305057819 */ /* 0x000fe40000010202 */
[----:B------:R-:W-:-:S04]  /*0160*/  IADD3 R2, P0, PT, R4, UR10, RZ ;  /* 0x0000000a04027c10 */ /* 0x000fc8000ff1e0ff */
[----:B------:R-:W-:-:S06]  /*0170*/  IADD3.X R3, PT, PT, R5, UR11, RZ, P0, !PT ;  /* 0x0000000b05037c10 */ /* 0x000fcc00087fe4ff */
[----:B--2---:R-:W2:Y:S01]  /*0180*/  LDG.E.64 R2, desc[UR8][R2.64] ;  /* 0x0000000802027981 */ /* 0x004ea2000c1e1b00 */
[----:B------:R-:W-:Y:S01]  /*0190*/  IADD3 R4, P0, PT, R4, UR12, RZ ;  /* 0x0000000c04047c10 */ /* 0x000fe2000ff1e0ff */
[----:B-1----:R-:W-:-:S03]  /*01a0*/  VIADD R0, R0, UR5 ;  /* 0x0000000500007c36 */ /* 0x002fc60008000000 */
[----:B------:R-:W-:Y:S02]  /*01b0*/  IADD3.X R5, PT, PT, R5, UR13, RZ, P0, !PT ;  /* 0x0000000d05057c10 */ /* 0x000fe400087fe4ff */
[----:B------:R-:W-:-:S03]  /*01c0*/  ISETP.GE.AND P0, PT, R0, R11, PT ;  /* 0x0000000b0000720c */ /* 0x000fc60003f06270 */
[----:B--2---:R0:W-:Y:S10]  /*01d0*/  STG.E.64 desc[UR8][R4.64], R2 ;  /* 0x0000000204007986 */ /* 0x0041f4000c101b08 */
[----:B------:R-:W-:Y:S05]  /*01e0*/  @!P0 BRA `(.L_x_3) ;  /* 0xfffffffc00cc8947 */ /* 0x000fea000383ffff */
.L_x_2:
[----:B-123--:R-:W-:Y:S05]  /*01f0*/  BSYNC.RECONVERGENT B0 ;  /* 0x0000000000007941 */ /* 0x00efea0003800200 */
.L_x_1:
[----:B------:R-:W-:-:S06]  /*0200*/  UIADD3 UR4, UPT, UPT, UR6, UR4, URZ ;  /* 0x0000000406047290 */ /* 0x000fcc000fffe0ff */
[----:B------:R-:W-:-:S13]  /*0210*/  ISETP.LE.AND P0, PT, R11, UR4, PT ;  /* 0x000000040b007c0c */ /* 0x000fda000bf03270 */
[----:B------:R-:W-:Y:S05]  /*0220*/  @!P0 BRA `(.L_x_4) ;  /* 0xfffffffc00988947 */ /* 0x000fea000383ffff */
.L_x_0:
[----:B------:R-:W-:Y:S06]  /*0230*/  BAR.SYNC.DEFER_BLOCKING 0x0 ;  /* 0x0000000000007b1d */ /* 0x000fec0000010000 */
[----:B------:R-:W-:Y:S05]  /*0240*/  EXIT ;  /* 0x000000000000794d */ /* 0x000fea0003800000 */
.L_x_5:
[----:B------:R-:W-:-:S00]  /*0250*/  BRA `(.L_x_5) ;  /* 0xfffffffc00fc7947 */ /* 0x000fc0000383ffff */
[----:B------:R-:W-:-:S00]  /*0260*/  NOP ;  /* 0x0000000000007918 */ /* 0x000fc00000000000 */
        /* <DEDUP_REMOVED lines=9> */
.L_x_32:


//--------------------- .text._Z15inverseMatrixP2PdS_S_S_i --------------------------
	.section	.text._Z15inverseMatrixP2PdS_S_S_i,"ax",@progbits
	.align	128
        .global         _Z15inverseMatrixP2PdS_S_S_i
        .type           _Z15inverseMatrixP2PdS_S_S_i,@function
        .size           _Z15inverseMatrixP2PdS_S_S_i,(.L_x_33 - _Z15inverseMatrixP2PdS_S_S_i)
        .other          _Z15inverseMatrixP2PdS_S_S_i,@"STO_CUDA_ENTRY STV_DEFAULT"
_Z15inverseMatrixP2PdS_S_S_i:
.text._Z15inverseMatrixP2PdS_S_S_i:
[----:B------:R-:W-:Y:S08]  /*0000*/  LDC R1, c[0x0][0x37c] ;  /* 0x0000df00ff017b82 */ /* 0x000ff00000000800 */
[----:B------:R-:W0:Y:S08]  /*0010*/  S2UR UR4, SR_CTAID.X ;  /* 0x00000000000479c3 */ /* 0x000e300000002500 */
[----:B------:R-:W0:Y:S02]  /*0020*/  LDC R27, c[0x0][0x3a0] ;  /* 0x0000e800ff1b7b82 */ /* 0x000e240000000800 */
[----:B0-----:R-:W-:-:S13]  /*0030*/  ISETP.LE.AND P0, PT, R27, UR4, PT ;  /* 0x000000041b007c0c */ /* 0x001fda000bf03270 */
[----:B------:R-:W-:Y:S05]  /*0040*/  @P0 EXIT ;  /* 0x000000000000094d */ /* 0x000fea0003800000 */
[C---:B------:R-:W-:Y:S01]  /*0050*/  VIADD R0, R27.reuse, 0xffffffff ;  /* 0xffffffff1b007836 */ /* 0x040fe20000000000 */
[C---:B------:R-:W-:Y:S01]  /*0060*/  LOP3.LUT R28, R27.reuse, 0xfffffff0, RZ, 0xc0, !PT ;  /* 0xfffffff01b1c7812 */ /* 0x040fe200078ec0ff */
[----:B------:R-:W-:Y:S01]  /*0070*/  IMAD R27, R27, 0x5, RZ ;  /* 0x000000051b1b7824 */ /* 0x000fe200078e02ff */
[----:B------:R-:W0:Y:S01]  /*0080*/  LDCU UR6, c[0x0][0x360] ;  /* 0x00006c00ff0677ac */ /* 0x000e220008000800 */
[----:B------:R-:W-:Y:S01]  /*0090*/  IMAD.U32 R29, RZ, RZ, UR4 ;  /* 0x00000004ff1d7e24 */ /* 0x000fe2000f8e00ff */
[----:B------:R-:W-:Y:S01]  /*00a0*/  ISETP.GE.U32.AND P0, PT, R0, 0xf, PT ;  /* 0x0000000f0000780c */ /* 0x000fe20003f06070 */
[----:B------:R-:W1:Y:S01]  /*00b0*/  LDCU.64 UR8, c[0x0][0x358] ;  /* 0x00006b00ff0877ac */ /* 0x000e620008000a00 */
[----:B------:R-:W2:Y:S11]  /*00c0*/  LDCU.64 UR10, c[0x0][0x390] ;  /* 0x00007200ff0a77ac */ /* 0x000eb60008000a00 */
.L_x_17:
[----:B---3--:R-:W3:Y:S01]  /*00d0*/  S2R R26, SR_TID.X ;  /* 0x00000000001a7919 */ /* 0x008ee20000002100 */
[----:B------:R-:W4:Y:S01]  /*00e0*/  LDCU UR4, c[0x0][0x3a0] ;  /* 0x00007400ff0477ac */ /* 0x000f220008000800 */
[----:B------:R-:W-:Y:S01]  /*00f0*/  BSSY.RECONVERGENT B0, `(.L_x_6) ;  /* 0x0000014000007945 */ /* 0x000fe20003800200 */
[----:B----4-:R-:W-:-:S05]  /*0100*/  IMAD.U32 R8, RZ, RZ, UR4 ;  /* 0x00000004ff087e24 */ /* 0x010fca000f8e00ff */
[----:B---3--:R-:W-:-:S13]  /*0110*/  ISETP.GE.U32.AND P1, PT, R26, R8, PT ;  /* 0x000000081a00720c */ /* 0x008fda0003f26070 */
[----:B0-----:R-:W-:Y:S05]  /*0120*/  @P1 BRA `(.L_x_7) ;  /* 0x0000000000401947 */ /* 0x001fea0003800000 */
[----:B------:R-:W3:Y:S01]  /*0130*/  S2R R5, SR_CgaCtaId ;  /* 0x0000000000057919 */ /* 0x000ee20000008800 */
[----:B------:R-:W-:Y:S01]  /*0140*/  IMAD R9, R29, R8, RZ ;  /* 0x000000081d097224 */ /* 0x000fe200078e02ff */
[----:B------:R-:W-:Y:S01]  /*0150*/  MOV R2, 0x400 ;  /* 0x0000040000027802 */ /* 0x000fe20000000f00 */
[----:B------:R-:W-:-:S03]  /*0160*/  IMAD.MOV.U32 R0, RZ, RZ, R26 ;  /* 0x000000ffff007224 */ /* 0x000fc600078e001a */
[----:B------:R-:W-:Y:S02]  /*0170*/  SHF.R.S32.HI R11, RZ, 0x1f, R9 ;  /* 0x0000001fff0b7819 */ /* 0x000fe40000011409 */
[----:B---3--:R-:W-:-:S07]  /*0180*/  LEA R5, R5, R2, 0x18 ;  /* 0x0000000205057211 */ /* 0x008fce00078ec0ff */
.L_x_8:
[----:B---3--:R-:W-:-:S04]  /*0190*/  IADD3 R3, P2, PT, R9, R0, RZ ;  /* 0x0000000009037210 */ /* 0x008fc80007f5e0ff */
[----:B------:R-:W-:Y:S02]  /*01a0*/  LEA.HI.X.SX32 R4, R0, R11, 0x1, P2 ;  /* 0x0000000b00047211 */ /* 0x000fe400010f0eff */
[----:B--2---:R-:W-:-:S04]  /*01b0*/  LEA R2, P2, R3, UR10, 0x3 ;  /* 0x0000000a03027c11 */ /* 0x004fc8000f8418ff */
[----:B------:R-:W-:-:S06]  /*01c0*/  LEA.HI.X R3, R3, UR11, R4, 0x3, P2 ;  /* 0x0000000b03037c11 */ /* 0x000fcc00090f1c04 */
[----:B-1----:R-:W2:Y:S01]  /*01d0*/  LDG.E.64 R2, desc[UR8][R2.64] ;  /* 0x0000000802027981 */ /* 0x002ea2000c1e1b00 */
[C---:B------:R-:W-:Y:S02]  /*01e0*/  IMAD R7, R0.reuse, 0x8, R5 ;  /* 0x0000000800077824 */ /* 0x040fe400078e0205 */
[----:B0-----:R-:W-:-:S05]  /*01f0*/  VIADD R0, R0, UR6 ;  /* 0x0000000600007c36 */ /* 0x001fca0008000000 */
[----:B------:R-:W-:Y:S01]  /*0200*/  ISETP.GE.AND P2, PT, R0, R8, PT ;  /* 0x000000080000720c */ /* 0x000fe20003f46270 */
[----:B--2---:R3:W-:-:S12]  /*0210*/  STS.64 [R7], R2 ;  /* 0x0000000207007388 */ /* 0x0047d80000000a00 */
[----:B------:R-:W-:Y:S05]  /*0220*/  @!P2 BRA `(.L_x_8) ;  /* 0xfffffffc00d8a947 */ /* 0x000fea000383ffff */
.L_x_7:
[----:B012---:R-:W-:Y:S05]  /*0230*/  BSYNC.RECONVERGENT B0 ;  /* 0x0000000000007941 */ /* 0x007fea0003800200 */
.L_x_6:
[----:B------:R-:W-:Y:S06]  /*0240*/  BAR.SYNC.DEFER_BLOCKING 0x0 ;  /* 0x0000000000007b1d */ /* 0x000fec0000010000 */
[----:B------:R-:W-:Y:S04]  /*0250*/  BSSY.RECONVERGENT B0, `(.L_x_9) ;  /* 0x000014b000007945 */ /* 0x000fe80003800200 */
[----:B------:R-:W-:Y:S05]  /*0260*/  @P1 BRA `(.L_x_10) ;  /* 0x0000001400241947 */ /* 0x000fea0003800000 */
[----:B------:R-:W-:-:S07]  /*0270*/  IMAD R0, R29, R8, RZ ;  /* 0x000000081d007224 */ /* 0x000fce00078e02ff */
.L_x_16:
[----:B0--3--:R-:W-:Y:S01]  /*0280*/  IMAD.MOV.U32 R3, RZ, RZ, RZ ;  /* 0x000000ffff037224 */ /* 0x009fe200078e00ff */
[----:B------:R-:W-:Y:S01]  /*0290*/  CS2R R30, SRZ ;  /* 0x00000000001e7805 */ /* 0x000fe2000001ff00 */
[----:B------:R-:W-:Y:S06]  /*02a0*/  @!P0 BRA `(.L_x_11) ;  /* 0x0000000800608947 */ /* 0x000fec0003800000 */
[----:B------:R-:W0:Y:S01]  /*02b0*/  S2UR UR5, SR_CgaCtaId ;  /* 0x00000000000579c3 */ /* 0x000e220000008800 */
[----:B------:R-:W1:Y:S01]  /*02c0*/  LDCU UR7, c[0x0][0x3a0] ;  /* 0x00007400ff0777ac */ /* 0x000e620008000800 */
[----:B------:R-:W-:Y:S01]  /*02d0*/  IMAD.MOV R7, RZ, RZ, -R28 ;  /* 0x000000ffff077224 */ /* 0x000fe200078e0a1c */
[----:B------:R-:W-:Y:S01]  /*02e0*/  CS2R R30, SRZ ;  /* 0x00000000001e7805 */ /* 0x000fe2000001ff00 */
[----:B------:R-:W-:Y:S01]  /*02f0*/  IMAD.MOV.U32 R6, RZ, RZ, RZ ;  /* 0x000000ffff067224 */ /* 0x000fe200078e00ff */
[----:B------:R-:W-:Y:S01]  /*0300*/  UMOV UR4, 0x400 ;  /* 0x0000040000047882 */ /* 0x000fe20000000000 */
[----:B------:R-:W-:Y:S02]  /*0310*/  IMAD.MOV.U32 R5, RZ, RZ, R27 ;  /* 0x000000ffff057224 */ /* 0x000fe400078e001b */
[----:B------:R-:W2:Y:S01]  /*0320*/  LDC R2, c[0x0][0x3a0] ;  /* 0x0000e800ff027b82 */ /* 0x000ea20000000800 */
[----:B-1----:R-:W-:Y:S01]  /*0330*/  IMAD.U32 R3, RZ, RZ, UR7 ;  /* 0x00000007ff037e24 */ /* 0x002fe2000f8e00ff */
[----:B0-----:R-:W-:-:S04]  /*0340*/  ULEA UR4, UR5, UR4, 0x18 ;  /* 0x0000000405047291 */ /* 0x001fc8000f8ec0ff */
[----:B------:R-:W-:Y:S01]  /*0350*/  UIADD3 UR4, UPT, UPT, UR4, 0x40, URZ ;  /* 0x0000004004047890 */ /* 0x000fe2000fffe0ff */
[C---:B--2---:R-:W-:Y:S02]  /*0360*/  IMAD.SHL.U32 R25, R2.reuse, 0x4, RZ ;  /* 0x0000000402197824 */ /* 0x044fe400078e00ff */
[C---:B------:R-:W-:Y:S02]  /*0370*/  IMAD R24, R2.reuse, 0xc, RZ ;  /* 0x0000000c02187824 */ /* 0x040fe400078e02ff */
[C---:B------:R-:W-:Y:S02]  /*0380*/  IMAD.SHL.U32 R23, R2.reuse, 0x2, RZ ;  /* 0x0000000202177824 */ /* 0x040fe400078e00ff */
[C---:B------:R-:W-:Y:S02]  /*0390*/  IMAD R22, R2.reuse, 0x3, RZ ;  /* 0x0000000302167824 */ /* 0x040fe400078e02ff */
[C---:B------:R-:W-:Y:S02]  /*03a0*/  IMAD R21, R2.reuse, 0xd, RZ ;  /* 0x0000000d02157824 */ /* 0x040fe400078e02ff */
[----:B------:R-:W-:-:S02]  /*03b0*/  IMAD R20, R2, 0xa, RZ ;  /* 0x0000000a02147824 */ /* 0x000fc400078e02ff */
[C---:B------:R-:W-:Y:S02]  /*03c0*/  IMAD R19, R2.reuse, 0xb, RZ ;  /* 0x0000000b02137824 */ /* 0x040fe400078e02ff */
[C---:B------:R-:W-:Y:S02]  /*03d0*/  IMAD.SHL.U32 R18, R2.reuse, 0x8, RZ ;  /* 0x0000000802127824 */ /* 0x040fe400078e00ff */
[C---:B------:R-:W-:Y:S02]  /*03e0*/  IMAD R17, R2.reuse, 0x9, RZ ;  /* 0x0000000902117824 */ /* 0x040fe400078e02ff */
[C---:B------:R-:W-:Y:S02]  /*03f0*/  IMAD R16, R2.reuse, 0xe, RZ ;  /* 0x0000000e02107824 */ /* 0x040fe400078e02ff */
[C---:B------:R-:W-:Y:S02]  /*0400*/  IMAD R15, R2.reuse, 0x7, RZ ;  /* 0x00000007020f7824 */ /* 0x040fe400078e02ff */
[----:B------:R-:W-:-:S02]  /*0410*/  IMAD R14, R2, 0x6, RZ ;  /* 0x00000006020e7824 */ /* 0x000fc400078e02ff */
[----:B------:R-:W-:Y:S02]  /*0420*/  IMAD R12, R2, 0xf, RZ ;  /* 0x0000000f020c7824 */ /* 0x000fe400078e02ff */
[----:B------:R-:W-:-:S07]  /*0430*/  IMAD.U32 R13, RZ, RZ, UR4 ;  /* 0x00000004ff0d7e24 */ /* 0x000fce000f8e00ff */
.L_x_12:
[----:B------:R-:W0:Y:S01]  /*0440*/  LDCU.64 UR4, c[0x0][0x388] ;  /* 0x00007100ff0477ac */ /* 0x000e220008000a00 */
[----:B------:R-:W-:Y:S02]  /*0450*/  SHF.R.S32.HI R4, RZ, 0x1f, R26 ;  /* 0x0000001fff047819 */ /* 0x000fe4000001141a */
[----:B------:R-:W-:-:S05]  /*0460*/  IADD3 R8, P1, PT, R6, R26, RZ ;  /* 0x0000001a06087210 */ /* 0x000fca0007f3e0ff */
[----:B------:R-:W-:Y:S01]  /*0470*/  IMAD.X R9, RZ, RZ, R4, P1 ;  /* 0x000000ffff097224 */ /* 0x000fe200008e0604 */
[----:B0-----:R-:W-:-:S04]  /*0480*/  LEA R32, P1, R8, UR4, 0x3 ;  /* 0x0000000408207c11 */ /* 0x001fc8000f8218ff */
[----:B------:R-:W-:Y:S02]  /*0490*/  LEA.HI.X R33, R8, UR5, R9, 0x3, P1 ;  /* 0x0000000508217c11 */ /* 0x000fe400088f1c09 */
[----:B------:R-:W0:Y:S04]  /*04a0*/  LDS.128 R8, [R13+-0x40] ;  /* 0xffffc0000d087984 */ /* 0x000e280000000c00 */
[----:B------:R-:W0:Y:S02]  /*04b0*/  LDG.E.64 R32, desc[UR8][R32.64] ;  /* 0x0000000820207981 */ /* 0x000e24000c1e1b00 */
[----:B0-----:R-:W-:Y:S01]  /*04c0*/  DFMA R32, R8, R32, R30 ;  /* 0x000000200820722b */ /* 0x001fe2000000001e */
[----:B------:R-:W-:-:S05]  /*04d0*/  IADD3 R9, P1, PT, R3, R26, RZ ;  /* 0x0000001a03097210 */ /* 0x000fca0007f3e0ff */
[----:B------:R-:W-:Y:S01]  /*04e0*/  IMAD.X R30, RZ, RZ, R4, P1 ;  /* 0x000000ffff1e7224 */ /* 0x000fe200008e0604 */
[----:B------:R-:W-:-:S04]  /*04f0*/  LEA R8, P1, R9, UR4, 0x3 ;  /* 0x0000000409087c11 */ /* 0x000fc8000f8218ff */
[----:B------:R-:W-:-:S06]  /*0500*/  LEA.HI.X R9, R9, UR5, R30, 0x3, P1 ;  /* 0x0000000509097c11 */ /* 0x000fcc00088f1c1e */
[----:B------:R-:W2:Y:S01]  /*0510*/  LDG.E.64 R8, desc[UR8][R8.64] ;  /* 0x0000000808087981 */ /* 0x000ea2000c1e1b00 */
[----:B------:R-:W-:-:S05]  /*0520*/  IADD3 R31, P1, PT, R23, R26, RZ ;  /* 0x0000001a171f7210 */ /* 0x000fca0007f3e0ff */
[----:B------:R-:W-:Y:S01]  /*0530*/  IMAD.X R34, RZ, RZ, R4, P1 ;  /* 0x000000ffff227224 */ /* 0x000fe200008e0604 */
[----:B------:R-:W-:-:S04]  /*0540*/  LEA R30, P1, R31, UR4, 0x3 ;  /* 0x000000041f1e7c11 */ /* 0x000fc8000f8218ff */
[----:B------:R-:W-:-:S06]  /*0550*/  LEA.HI.X R31, R31, UR5, R34, 0x3, P1 ;  /* 0x000000051f1f7c11 */ /* 0x000fcc00088f1c22 */
[----:B------:R-:W3:Y:S01]  /*0560*/  LDG.E.64 R30, desc[UR8][R30.64] ;  /* 0x000000081e1e7981 */ /* 0x000ee2000c1e1b00 */
[----:B--2---:R-:W-:-:S03]  /*0570*/  DFMA R32, R8, R10, R32 ;  /* 0x0000000a0820722b */ /* 0x004fc60000000020 */
[----:B------:R-:W3:Y:S05]  /*0580*/  LDS.128 R8, [R13+-0x30] ;  /* 0xffffd0000d087984 */ /* 0x000eea0000000c00 */
[----:B---3--:R-:W-:Y:S01]  /*0590*/  DFMA R30, R8, R30, R32 ;  /* 0x0000001e081e722b */ /* 0x008fe20000000020 */
        /* <DEDUP_REMOVED lines=37> */
[----:B------:R-:W3:Y:S05]  /*07f0*/  LDS.128 R8, [R13] ;  /* 0x000000000d087984 */ /* 0x000eea0000000c00 */
        /* <DEDUP_REMOVED lines=12> */
[----:B------:R-:W3:Y:S05]  /*08c0*/  LDS.128 R8, [R13+0x10] ;  /* 0x000010000d087984 */ /* 0x000eea0000000c00 */
        /* <DEDUP_REMOVED lines=32> */
[----:B------:R-:W-:Y:S02]  /*0ad0*/  VIADD R7, R7, 0x10 ;  /* 0x0000001007077836 */ /* 0x000fe40000000000 */
[C---:B------:R-:W-:Y:S02]  /*0ae0*/  IMAD R3, R2.reuse, 0x10, R3 ;  /* 0x0000001002037824 */ /* 0x040fe400078e0203 */
[C---:B------:R-:W-:Y:S01]  /*0af0*/  IMAD R23, R2.reuse, 0x10, R23 ;  /* 0x0000001002177824 */ /* 0x040fe200078e0217 */
[----:B------:R-:W-:Y:S01]  /*0b00*/  ISETP.NE.AND P1, PT, R7, RZ, PT ;  /* 0x000000ff0700720c */ /* 0x000fe20003f25270 */
[C---:B------:R-:W-:Y:S02]  /*0b10*/  IMAD R22, R2.reuse, 0x10, R22 ;  /* 0x0000001002167824 */ /* 0x040fe400078e0216 */
[C---:B------:R-:W-:Y:S02]  /*0b20*/  IMAD R25, R2.reuse, 0x10, R25 ;  /* 0x0000001002197824 */ /* 0x040fe400078e0219 */
[----:B------:R-:W-:-:S02]  /*0b30*/  IMAD R5, R2, 0x10, R5 ;  /* 0x0000001002057824 */ /* 0x000fc400078e0205 */
[C---:B------:R-:W-:Y:S02]  /*0b40*/  IMAD R14, R2.reuse, 0x10, R14 ;  /* 0x00000010020e7824 */ /* 0x040fe400078e020e */
[C---:B------:R-:W-:Y:S02]  /*0b50*/  IMAD R15, R2.reuse, 0x10, R15 ;  /* 0x00000010020f7824 */ /* 0x040fe400078e020f */
[C---:B------:R-:W-:Y:S02]  /*0b60*/  IMAD R18, R2.reuse, 0x10, R18 ;  /* 0x0000001002127824 */ /* 0x040fe400078e0212 */
[C---:B------:R-:W-:Y:S02]  /*0b70*/  IMAD R17, R2.reuse, 0x10, R17 ;  /* 0x0000001002117824 */ /* 0x040fe400078e0211 */
[C---:B------:R-:W-:Y:S02]  /*0b80*/  IMAD R20, R2.reuse, 0x10, R20 ;  /* 0x0000001002147824 */ /* 0x040fe400078e0214 */
[----:B------:R-:W-:-:S02]  /*0b90*/  IMAD R19, R2, 0x10, R19 ;  /* 0x0000001002137824 */ /* 0x000fc400078e0213 */
[C---:B------:R-:W-:Y:S02]  /*0ba0*/  IMAD R24, R2.reuse, 0x10, R24 ;  /* 0x0000001002187824 */ /* 0x040fe400078e0218 */
[C---:B------:R-:W-:Y:S02]  /*0bb0*/  IMAD R21, R2.reuse, 0x10, R21 ;  /* 0x0000001002157824 */ /* 0x040fe400078e0215 */
[C---:B------:R-:W-:Y:S02]  /*0bc0*/  IMAD R6, R2.reuse, 0x10, R6 ;  /* 0x0000001002067824 */ /* 0x040fe400078e0206 */
[C---:B------:R-:W-:Y:S02]  /*0bd0*/  IMAD R16, R2.reuse, 0x10, R16 ;  /* 0x0000001002107824 */ /* 0x040fe400078e0210 */
[----:B------:R-:W-:Y:S02]  /*0be0*/  IMAD R12, R2, 0x10, R12 ;  /* 0x00000010020c7824 */ /* 0x000fe400078e020c */
[----:B------:R-:W-:Y:S01]  /*0bf0*/  VIADD R13, R13, 0x80 ;  /* 0x000000800d0d7836 */ /* 0x000fe20000000000 */
[----:B--2---:R-:W-:Y:S01]  /*0c00*/  DFMA R30, R8, R10, R30 ;  /* 0x0000000a081e722b */ /* 0x004fe2000000001e */
[----:B------:R-:W-:Y:S10]  /*0c10*/  @P1 BRA `(.L_x_12) ;  /* 0xfffffff800081947 */ /* 0x000ff4000383ffff */
[----:B------:R-:W-:-:S07]  /*0c20*/  IMAD.MOV.U32 R3, RZ, RZ, R28 ;  /* 0x000000ffff037224 */ /* 0x000fce00078e001c */
.L_x_11:
[----:B------:R-:W0:Y:S01]  /*0c30*/  LDC R32, c[0x0][0x3a0] ;  /* 0x0000e800ff207b82 */ /* 0x000e220000000800 */
[----:B------:R-:W-:Y:S02]  /*0c40*/  SHF.R.S32.HI R2, RZ, 0x1f, R26 ;  /* 0x0000001fff027819 */ /* 0x000fe4000001141a */
[----:B0-----:R-:W-:-:S04]  /*0c50*/  LOP3.LUT R4, R32, 0xf, RZ, 0xc0, !PT ;  /* 0x0000000f20047812 */ /* 0x001fc800078ec0ff */
[----:B------:R-:W-:-:S13]  /*0c60*/  ISETP.NE.AND P1, PT, R4, RZ, PT ;  /* 0x000000ff0400720c */ /* 0x000fda0003f25270 */
[----:B------:R-:W-:Y:S05]  /*0c70*/  @!P1 BRA `(.L_x_13) ;  /* 0x0000000800509947 */ /* 0x000fea0003800000 */
[----:B------:R-:W-:-:S05]  /*0c80*/  VIADD R4, R4, 0xffffffff ;  /* 0xffffffff04047836 */ /* 0x000fca0000000000 */
[----:B------:R-:W-:-:S13]  /*0c90*/  ISETP.GE.U32.AND P1, PT, R4, 0x7, PT ;  /* 0x000000070400780c */ /* 0x000fda0003f26070 */
[----:B------:R-:W-:Y:S05]  /*0ca0*/  @!P1 BRA `(.L_x_14) ;  /* 0x00000004000c9947 */ /* 0x000fea0003800000 */
[----:B------:R-:W0:Y:S01]  /*0cb0*/  LDCU UR4, c[0x0][0x3a0] ;  /* 0x00007400ff0477ac */ /* 0x000e220008000800 */
[----:B------:R-:W1:Y:S01]  /*0cc0*/  LDCU.64 UR12, c[0x0][0x388] ;  /* 0x00007100ff0c77ac */ /* 0x000e620008000a00 */
[----:B0-----:R-:W-:-:S05]  /*0cd0*/  IMAD R5, R3, UR4, RZ ;  /* 0x0000000403057c24 */ /* 0x001fca000f8e02ff */
[----:B------:R-:W-:-:S05]  /*0ce0*/  IADD3 R4, P1, PT, R5, R26, RZ ;  /* 0x0000001a05047210 */ /* 0x000fca0007f3e0ff */
[----:B------:R-:W-:Y:S01]  /*0cf0*/  IMAD.X R7, RZ, RZ, R2, P1 ;  /* 0x000000ffff077224 */ /* 0x000fe200008e0602 */
[----:B-1----:R-:W-:-:S04]  /*0d00*/  LEA R8, P1, R4, UR12, 0x3 ;  /* 0x0000000c04087c11 */ /* 0x002fc8000f8218ff */
[----:B------:R-:W-:Y:S01]  /*0d10*/  LEA.HI.X R9, R4, UR13, R7, 0x3, P1 ;  /* 0x0000000d04097c11 */ /* 0x000fe200088f1c07 */
[----:B------:R-:W-:-:S05]  /*0d20*/  VIADD R5, R5, UR4 ;  /* 0x0000000405057c36 */ /* 0x000fca0008000000 */
[----:B------:R-:W2:Y:S01]  /*0d30*/  LDG.E.64 R8, desc[UR8][R8.64] ;  /* 0x0000000808087981 */ /* 0x000ea2000c1e1b00 */
[C---:B------:R-:W-:Y:S01]  /*0d40*/  IADD3 R4, P1, PT, R5.reuse, R26, RZ ;  /* 0x0000001a05047210 */ /* 0x040fe20007f3e0ff */
[----:B------:R-:W-:-:S04]  /*0d50*/  VIADD R5, R5, UR4 ;  /* 0x0000000405057c36 */ /* 0x000fc80008000000 */
[----:B------:R-:W-:Y:S01]  /*0d60*/  IMAD.X R7, RZ, RZ, R2, P1 ;  /* 0x000000ffff077224 */ /* 0x000fe200008e0602 */
[----:B------:R-:W-:-:S04]  /*0d70*/  LEA R14, P1, R4, UR12, 0x3 ;  /* 0x0000000c040e7c11 */ /* 0x000fc8000f8218ff */
[----:B------:R-:W-:Y:S02]  /*0d80*/  LEA.HI.X R15, R4, UR13, R7, 0x3, P1 ;  /* 0x0000000d040f7c11 */ /* 0x000fe400088f1c07 */
[----:B------:R-:W-:-:S04]  /*0d90*/  IADD3 R4, P1, PT, R5, R26, RZ ;  /* 0x0000001a05047210 */ /* 0x000fc80007f3e0ff */
[----:B------:R-:W3:Y:S01]  /*0da0*/  LDG.E.64 R14, desc[UR8][R14.64] ;  /* 0x000000080e0e7981 */ /* 0x000ee2000c1e1b00 */
[----:B------:R-:W-:Y:S01]  /*0db0*/  IMAD.X R7, RZ, RZ, R2, P1 ;  /* 0x000000ffff077224 */ /* 0x000fe200008e0602 */
[----:B------:R-:W-:Y:S01]  /*0dc0*/  LEA R12, P1, R4, UR12, 0x3 ;  /* 0x0000000c040c7c11 */ /* 0x000fe2000f8218ff */
[----:B------:R-:W-:-:S03]  /*0dd0*/  VIADD R5, R5, UR4 ;  /* 0x0000000405057c36 */ /* 0x000fc60008000000 */
[----:B------:R-:W-:Y:S02]  /*0de0*/  LEA.HI.X R13, R4, UR13, R7, 0x3, P1 ;  /* 0x0000000d040d7c11 */ /* 0x000fe400088f1c07 */
[----:B------:R-:W-:-:S04]  /*0df0*/  IADD3 R6, P1, PT, R5, R26, RZ ;  /* 0x0000001a05067210 */ /* 0x000fc80007f3e0ff */
[----:B------:R-:W4:Y:S01]  /*0e00*/  LDG.E.64 R12, desc[UR8][R12.64] ;  /* 0x000000080c0c7981 */ /* 0x000f22000c1e1b00 */
[----:B------:R-:W-:Y:S02]  /*0e10*/  VIADD R5, R5, UR4 ;  /* 0x0000000405057c36 */ /* 0x000fe40008000000 */
[--C-:B------:R-:W-:Y:S01]  /*0e20*/  IMAD.X R7, RZ, RZ, R2.reuse, P1 ;  /* 0x000000ffff077224 */ /* 0x100fe200008e0602 */
[C---:B------:R-:W-:Y:S02]  /*0e30*/  LEA R24, P1, R6.reuse, UR12, 0x3 ;  /* 0x0000000c06187c11 */ /* 0x040fe4000f8218ff */
[CC--:B------:R-:W-:Y:S01]  /*0e40*/  IADD3 R4, P2, PT, R5.reuse, R26.reuse, RZ ;  /* 0x0000001a05047210 */ /* 0x0c0fe20007f5e0ff */
[----:B------:R-:W-:Y:S01]  /*0e50*/  VIADD R5, R5, UR4 ;  /* 0x0000000405057c36 */ /* 0x000fe20008000000 */
[----:B------:R-:W-:Y:S02]  /*0e60*/  LEA.HI.X R25, R6, UR13, R7, 0x3, P1 ;  /* 0x0000000d06197c11 */ /* 0x000fe400088f1c07 */
[----:B------:R-:W-:Y:S01]  /*0e70*/  LEA R22, P1, R4, UR12, 0x3 ;  /* 0x0000000c04167c11 */ /* 0x000fe2000f8218ff */
[----:B------:R-:W-:Y:S01]  /*0e80*/  IMAD.X R7, RZ, RZ, R2, P2 ;  /* 0x000000ffff077224 */ /* 0x000fe200010e0602 */
[----:B------:R-:W-:-:S02]  /*0e90*/  IADD3 R6, P2, PT, R5, R26, RZ ;  /* 0x0000001a05067210 */ /* 0x000fc40007f5e0ff */
[----:B------:R-:W5:Y:S01]  /*0ea0*/  LDG.E.64 R24, desc[UR8][R24.64] ;  /* 0x0000000818187981 */ /* 0x000f62000c1e1b00 */
[----:B------:R-:W-:Y:S01]  /*0eb0*/  VIADD R5, R5, UR4 ;  /* 0x0000000405057c36 */ /* 0x000fe20008000000 */
[----:B------:R-:W-:Y:S01]  /*0ec0*/  LEA.HI.X R23, R4, UR13, R7, 0x3, P1 ;  /* 0x0000000d04177c11 */ /* 0x000fe200088f1c07 */
[--C-:B------:R-:W-:Y:S01]  /*0ed0*/  IMAD.X R7, RZ, RZ, R2.reuse, P2 ;  /* 0x000000ffff077224 */ /* 0x100fe200010e0602 */
[C---:B------:R-:W-:Y:S02]  /*0ee0*/  LEA R20, P1, R6.reuse, UR12, 0x3 ;  /* 0x0000000c06147c11 */ /* 0x040fe4000f8218ff */
[C---:B------:R-:W-:Y:S02]  /*0ef0*/  IADD3 R4, P2, PT, R5.reuse, R26, RZ ;  /* 0x0000001a05047210 */ /* 0x040fe40007f5e0ff */
[----:B------:R-:W5:Y:S01]  /*0f00*/  LDG.E.64 R22, desc[UR8][R22.64] ;  /* 0x0000000816167981 */ /* 0x000f62000c1e1b00 */
[----:B------:R-:W-:Y:S01]  /*0f10*/  LEA.HI.X R21, R6, UR13, R7, 0x3, P1 ;  /* 0x0000000d06157c11 */ /* 0x000fe200088f1c07 */
[----:B------:R-:W-:Y:S01]  /*0f20*/  VIADD R5, R5, UR4 ;  /* 0x0000000405057c36 */ /* 0x000fe20008000000 */
[----:B------:R-:W-:Y:S01]  /*0f30*/  LEA R16, P1, R4, UR12, 0x3 ;  /* 0x0000000c04107c11 */ /* 0x000fe2000f8218ff */
[----:B------:R-:W-:-:S03]  /*0f40*/  IMAD.X R7, RZ, RZ, R2, P2 ;  /* 0x000000ffff077224 */ /* 0x000fc600010e0602 */
[----:B------:R-:W5:Y:S01]  /*0f50*/  LDG.E.64 R20, desc[UR8][R20.64] ;  /* 0x0000000814147981 */ /* 0x000f62000c1e1b00 */
[----:B------:R-:W-:Y:S02]  /*0f60*/  IADD3 R5, P2, PT, R5, R26, RZ ;  /* 0x0000001a05057210 */ /* 0x000fe40007f5e0ff */
[----:B------:R-:W-:Y:S02]  /*0f70*/  LEA.HI.X R17, R4, UR13, R7, 0x3, P1 ;  /* 0x0000000d04117c11 */ /* 0x000fe400088f1c07 */
[----:B------:R-:W-:Y:S01]  /*0f80*/  LEA R18, P1, R5, UR12, 0x3 ;  /* 0x0000000c05127c11 */ /* 0x000fe2000f8218ff */
[----:B------:R-:W-:-:S03]  /*0f90*/  IMAD.X R4, RZ, RZ, R2, P2 ;  /* 0x000000ffff047224 */ /* 0x000fc600010e0602 */
[----:B------:R-:W5:Y:S02]  /*0fa0*/  LDG.E.64 R16, desc[UR8][R16.64] ;  /* 0x0000000810107981 */ /* 0x000f64000c1e1b00 */
[----:B------:R-:W-:-:S06]  /*0fb0*/  LEA.HI.X R19, R5, UR13, R4, 0x3, P1 ;  /* 0x0000000d05137c11 */ /* 0x000fcc00088f1c04 */
[----:B------:R-:W5:Y:S01]  /*0fc0*/  LDG.E.64 R18, desc[UR8][R18.64] ;  /* 0x0000000812127981 */ /* 0x000f62000c1e1b00 */
[----:B------:R-:W0:Y:S01]  /*0fd0*/  S2UR UR5, SR_CgaCtaId ;  /* 0x00000000000579c3 */ /* 0x000e220000008800 */
[----:B------:R-:W-:Y:S02]  /*0fe0*/  UMOV UR4, 0x400 ;  /* 0x0000040000047882 */ /* 0x000fe40000000000 */
[----:B0-----:R-:W-:-:S06]  /*0ff0*/  ULEA UR4, UR5, UR4, 0x18 ;  /* 0x0000000405047291 */ /* 0x001fcc000f8ec0ff */
[C---:B------:R-:W-:Y:S01]  /*1000*/  LEA R33, R3.reuse, UR4, 0x3 ;  /* 0x0000000403217c11 */ /* 0x040fe2000f8e18ff */
[----:B------:R-:W-:-:S04]  /*1010*/  VIADD R3, R3, 0x8 ;  /* 0x0000000803037836 */ /* 0x000fc80000000000 */
[----:B------:R-:W2:Y:S02]  /*1020*/  LDS.128 R4, [R33] ;  /* 0x0000000021047984 */ /* 0x000ea40000000c00 */
[----:B--2---:R-:W-:Y:S02]  /*1030*/  DFMA R4, R4, R8, R30 ;  /* 0x000000080404722b */ /* 0x004fe4000000001e */
[----:B------:R-:W4:Y:S06]  /*1040*/  LDS.128 R8, [R33+0x10] ;  /* 0x0000100021087984 */ /* 0x000f2c0000000c00 */
[----:B---3--:R-:W-:-:S02]  /*1050*/  DFMA R14, R14, R6, R4 ;  /* 0x000000060e0e722b */ /* 0x008fc40000000004 */
[----:B------:R-:W0:Y:S06]  /*1060*/  LDS.128 R4, [R33+0x20] ;  /* 0x0000200021047984 */ /* 0x000e2c0000000c00 */
[----:B----4-:R-:W-:Y:S02]  /*1070*/  DFMA R8, R8, R12, R14 ;  /* 0x0000000c0808722b */ /* 0x010fe4000000000e */
[----:B------:R-:W1:Y:S06]  /*1080*/  LDS.128 R12, [R33+0x30] ;  /* 0x00003000210c7984 */ /* 0x000e6c0000000c00 */
[----:B-----5:R-:W-:-:S08]  /*1090*/  DFMA R8, R24, R10, R8 ;  /* 0x0000000a1808722b */ /* 0x020fd00000000008 */
[----:B0-----:R-:W-:-:S08]  /*10a0*/  DFMA R4, R4, R22, R8 ;  /* 0x000000160404722b */ /* 0x001fd00000000008 */
[----:B------:R-:W-:-:S08]  /*10b0*/  DFMA R4, R20, R6, R4 ;  /* 0x000000061404722b */ /* 0x000fd00000000004 */
[----:B-1----:R-:W-:-:S08]  /*10c0*/  DFMA R4, R12, R16, R4 ;  /* 0x000000100c04722b */ /* 0x002fd00000000004 */
[----:B------:R-:W-:-:S11]  /*10d0*/  DFMA R30, R18, R14, R4 ;  /* 0x0000000e121e722b */ /* 0x000fd60000000004 */
.L_x_14:
[----:B------:R-:W-:-:S04]  /*10e0*/  LOP3.LUT R4, R32, 0x7, RZ, 0xc0, !PT ;  /* 0x0000000720047812 */ /* 0x000fc800078ec0ff */
[----:B------:R-:W-:-:S13]  /*10f0*/  ISETP.NE.AND P1, PT, R4, RZ, PT ;  /* 0x000000ff0400720c */ /* 0x000fda0003f25270 */
[----:B------:R-:W-:Y:S05]  /*1100*/  @!P1 BRA `(.L_x_13) ;  /* 0x00000004002c9947 */ /* 0x000fea0003800000 */
[----:B------:R-:W-:Y:S01]  /*1110*/  VIADD R4, R4, 0xffffffff ;  /* 0xffffffff04047836 */ /* 0x000fe20000000000 */
[----:B------:R-:W-:-:S04]  /*1120*/  LOP3.LUT R32, R32, 0x3, RZ, 0xc0, !PT ;  /* 0x0000000320207812 */ /* 0x000fc800078ec0ff */
[----:B------:R-:W-:Y:S02]  /*1130*/  ISETP.GE.U32.AND P2, PT, R4, 0x3, PT ;  /* 0x000000030400780c */ /* 0x000fe40003f46070 */
[----:B------:R-:W-:-:S11]  /*1140*/  ISETP.NE.AND P1, PT, R32, RZ, PT ;  /* 0x000000ff2000720c */ /* 0x000fd60003f25270 */
[----:B------:R-:W-:Y:S05]  /*1150*/  @!P2 BRA `(.L_x_15) ;  /* 0x000000000094a947 */ /* 0x000fea0003800000 */
[----:B------:R-:W0:Y:S01]  /*1160*/  LDCU UR4, c[0x0][0x3a0] ;  /* 0x00007400ff0477ac */ /* 0x000e220008000800 */
[----:B------:R-:W1:Y:S01]  /*1170*/  LDCU.64 UR12, c[0x0][0x388] ;  /* 0x00007100ff0c77ac */ /* 0x000e620008000a00 */
[----:B0-----:R-:W-:-:S04]  /*1180*/  IMAD R5, R3, UR4, RZ ;  /* 0x0000000403057c24 */ /* 0x001fc8000f8e02ff */
[C---:B------:R-:W-:Y:S01]  /*1190*/  VIADD R7, R5.reuse, UR4 ;  /* 0x0000000405077c36 */ /* 0x040fe20008000000 */
[----:B------:R-:W-:-:S04]  /*11a0*/  IADD3 R4, P2, PT, R5, R26, RZ ;  /* 0x0000001a05047210 */ /* 0x000fc80007f5e0ff */
[C---:B------:R-:W-:Y:S01]  /*11b0*/  IADD3 R6, P3, PT, R7.reuse, R26, RZ ;  /* 0x0000001a07067210 */ /* 0x040fe20007f7e0ff */
[----:B------:R-:W-:Y:S01]  /*11c0*/  IMAD.X R5, RZ, RZ, R2, P2 ;  /* 0x000000ffff057224 */ /* 0x000fe200010e0602 */
[----:B-1----:R-:W-:Y:S01]  /*11d0*/  LEA R12, P2, R4, UR12, 0x3 ;  /* 0x0000000c040c7c11 */ /* 0x002fe2000f8418ff */
[----:B------:R-:W-:-:S03]  /*11e0*/  VIADD R7, R7, UR4 ;  /* 0x0000000407077c36 */ /* 0x000fc60008000000 */
[----:B------:R-:W-:Y:S01]  /*11f0*/  LEA.HI.X R13, R4, UR13, R5, 0x3, P2 ;  /* 0x0000000d040d7c11 */ /* 0x000fe200090f1c05 */
[--C-:B------:R-:W-:Y:S01]  /*1200*/  IMAD.X R5, RZ, RZ, R2.reuse, P3 ;  /* 0x000000ffff057224 */ /* 0x100fe200018e0602 */
[C---:B------:R-:W-:Y:S02]  /*1210*/  LEA R14, P2, R6.reuse, UR12, 0x3 ;  /* 0x0000000c060e7c11 */ /* 0x040fe4000f8418ff */
[C---:B------:R-:W-:Y:S02]  /*1220*/  IADD3 R4, P3, PT, R7.reuse, R26, RZ ;  /* 0x0000001a07047210 */ /* 0x040fe40007f7e0ff */
[----:B------:R-:W2:Y:S01]  /*1230*/  LDG.E.64 R12, desc[UR8][R12.64] ;  /* 0x000000080c0c7981 */ /* 0x000ea2000c1e1b00 */
[----:B------:R-:W-:Y:S01]  /*1240*/  LEA.HI.X R15, R6, UR13, R5, 0x3, P2 ;  /* 0x0000000d060f7c11 */ /* 0x000fe200090f1c05 */
[----:B------:R-:W-:Y:S01]  /*1250*/  VIADD R7, R7, UR4 ;  /* 0x0000000407077c36 */ /* 0x000fe20008000000 */
[----:B------:R-:W-:Y:S01]  /*1260*/  LEA R18, P2, R4, UR12, 0x3 ;  /* 0x0000000c04127c11 */ /* 0x000fe2000f8418ff */
[----:B------:R-:W-:-:S03]  /*1270*/  IMAD.X R5, RZ, RZ, R2, P3 ;  /* 0x000000ffff057224 */ /* 0x000fc600018e0602 */
[----:B------:R-:W3:Y:S01]  /*1280*/  LDG.E.64 R14, desc[UR8][R14.64] ;  /* 0x000000080e0e7981 */ /* 0x000ee2000c1e1b00 */
[----:B------:R-:W-:Y:S02]  /*1290*/  IADD3 R7, P3, PT, R7, R26, RZ ;  /* 0x0000001a07077210 */ /* 0x000fe40007f7e0ff */
[----:B------:R-:W-:Y:S02]  /*12a0*/  LEA.HI.X R19, R4, UR13, R5, 0x3, P2 ;  /* 0x0000000d04137c11 */ /* 0x000fe400090f1c05 */
[----:B------:R-:W-:Y:S01]  /*12b0*/  LEA R16, P2, R7, UR12, 0x3 ;  /* 0x0000000c07107c11 */ /* 0x000fe2000f8418ff */
[----:B------:R-:W-:-:S03]  /*12c0*/  IMAD.X R4, RZ, RZ, R2, P3 ;  /* 0x000000ffff047224 */ /* 0x000fc600018e0602 */
[----:B------:R-:W4:Y:S02]  /*12d0*/  LDG.E.64 R18, desc[UR8][R18.64] ;  /* 0x0000000812127981 */ /* 0x000f24000c1e1b00 */
[----:B------:R-:W-:-:S06]  /*12e0*/  LEA.HI.X R17, R7, UR13, R4, 0x3, P2 ;  /* 0x0000000d07117c11 */ /* 0x000fcc00090f1c04 */
[----:B------:R-:W5:Y:S01]  /*12f0*/  LDG.E.64 R16, desc[UR8][R16.64] ;  /* 0x0000000810107981 */ /* 0x000f62000c1e1b00 */
[----:B------:R-:W0:Y:S01]  /*1300*/  S2UR UR5, SR_CgaCtaId ;  /* 0x00000000000579c3 */ /* 0x000e220000008800 */
[----:B------:R-:W-:Y:S02]  /*1310*/  UMOV UR4, 0x400 ;  /* 0x0000040000047882 */ /* 0x000fe40000000000 */
[----:B0-----:R-:W-:-:S06]  /*1320*/  ULEA UR4, UR5, UR4, 0x18 ;  /* 0x0000000405047291 */ /* 0x001fcc000f8ec0ff */
[C---:B------:R-:W-:Y:S01]  /*1330*/  LEA R20, R3.reuse, UR4, 0x3 ;  /* 0x0000000403147c11 */ /* 0x040fe2000f8e18ff */
[----:B------:R-:W-:-:S04]  /*1340*/  VIADD R3, R3, 0x4 ;  /* 0x0000000403037836 */ /* 0x000fc80000000000 */
[----:B------:R-:W2:Y:S04]  /*1350*/  LDS.128 R4, [R20] ;  /* 0x0000000014047984 */ /* 0x000ea80000000c00 */
[----:B------:R-:W4:Y:S01]  /*1360*/  LDS.128 R8, [R20+0x10] ;  /* 0x0000100014087984 */ /* 0x000f220000000c00 */
[----:B--2---:R-:W-:-:S08]  /*1370*/  DFMA R4, R4, R12, R30 ;  /* 0x0000000c0404722b */ /* 0x004fd0000000001e */
[----:B---3--:R-:W-:-:S08]  /*1380*/  DFMA R4, R14, R6, R4 ;  /* 0x000000060e04722b */ /* 0x008fd00000000004 */
[----:B----4-:R-:W-:-:S08]  /*1390*/  DFMA R4, R8, R18, R4 ;  /* 0x000000120804722b */ /* 0x010fd00000000004 */
[----:B-----5:R-:W-:-:S11]  /*13a0*/  DFMA R30, R16, R10, R4 ;  /* 0x0000000a101e722b */ /* 0x020fd60000000004 */
.L_x_15:
[----:B------:R-:W-:Y:S05]  /*13b0*/  @!P1 BRA `(.L_x_13) ;  /* 0x0000000000809947 */ /* 0x000fea0003800000 */
[----:B------:R-:W0:Y:S01]  /*13c0*/  LDC R10, c[0x0][0x3a0] ;  /* 0x0000e800ff0a7b82 */ /* 0x000e220000000800 */
[----:B------:R-:W1:Y:S01]  /*13d0*/  LDCU.64 UR12, c[0x0][0x388] ;  /* 0x00007100ff0c77ac */ /* 0x000e620008000a00 */
[----:B0-----:R-:W-:-:S05]  /*13e0*/  IMAD R11, R3, R10, RZ ;  /* 0x0000000a030b7224 */ /* 0x001fca00078e02ff */
[----:B------:R-:W-:-:S05]  /*13f0*/  IADD3 R4, P1, PT, R11, R26, RZ ;  /* 0x0000001a0b047210 */ /* 0x000fca0007f3e0ff */
[----:B------:R-:W-:Y:S01]  /*1400*/  IMAD.X R5, RZ, RZ, R2, P1 ;  /* 0x000000ffff057224 */ /* 0x000fe200008e0602 */
[----:B-1----:R-:W-:-:S04]  /*1410*/  LEA R8, P1, R4, UR12, 0x3 ;  /* 0x0000000c04087c11 */ /* 0x002fc8000f8218ff */
[----:B------:R-:W-:-:S06]  /*1420*/  LEA.HI.X R9, R4, UR13, R5, 0x3, P1 ;  /* 0x0000000d04097c11 */ /* 0x000fcc00088f1c05 */
[----:B------:R-:W2:Y:S01]  /*1430*/  LDG.E.64 R8, desc[UR8][R8.64] ;  /* 0x0000000808087981 */ /* 0x000ea2000c1e1b00 */
[----:B------:R-:W0:Y:S01]  /*1440*/  S2UR UR5, SR_CgaCtaId ;  /* 0x00000000000579c3 */ /* 0x000e220000008800 */
[----:B------:R-:W-:Y:S01]  /*1450*/  UMOV UR4, 0x400 ;  /* 0x0000040000047882 */ /* 0x000fe20000000000 */
[----:B------:R-:W-:Y:S01]  /*1460*/  ISETP.NE.AND P1, PT, R32, 0x1, PT ;  /* 0x000000012000780c */ /* 0x000fe20003f25270 */
[----:B0-----:R-:W-:-:S06]  /*1470*/  ULEA UR4, UR5, UR4, 0x18 ;  /* 0x0000000405047291 */ /* 0x001fcc000f8ec0ff */
[----:B------:R-:W-:-:S05]  /*1480*/  LEA R12, R3, UR4, 0x3 ;  /* 0x00000004030c7c11 */ /* 0x000fca000f8e18ff */
[----:B------:R-:W2:Y:S02]  /*1490*/  LDS.128 R4, [R12] ;  /* 0x000000000c047984 */ /* 0x000ea40000000c00 */
[----:B--2---:R-:W-:Y:S01]  /*14a0*/  DFMA R30, R4, R8, R30 ;  /* 0x00000008041e722b */ /* 0x004fe2000000001e */
[----:B------:R-:W-:Y:S10]  /*14b0*/  @!P1 BRA `(.L_x_13) ;  /* 0x0000000000409947 */ /* 0x000ff40003800000 */
[----:B------:R-:W-:Y:S01]  /*14c0*/  ISETP.NE.AND P1, PT, R32, 0x2, PT ;  /* 0x000000022000780c */ /* 0x000fe20003f25270 */
[----:B------:R-:W-:-:S05]  /*14d0*/  IMAD.IADD R3, R11, 0x1, R10 ;  /* 0x000000010b037824 */ /* 0x000fca00078e020a */
[----:B------:R-:W-:-:S05]  /*14e0*/  IADD3 R5, P2, PT, R3, R26, RZ ;  /* 0x0000001a03057210 */ /* 0x000fca0007f5e0ff */
[----:B------:R-:W-:Y:S01]  /*14f0*/  IMAD.X R8, RZ, RZ, R2, P2 ;  /* 0x000000ffff087224 */ /* 0x000fe200010e0602 */
[----:B------:R-:W-:Y:S01]  /*1500*/  LEA R4, P2, R5, UR12, 0x3 ;  /* 0x0000000c05047c11 */ /* 0x000fe2000f8418ff */
[----:B------:R-:W-:-:S03]  /*1510*/  @P1 IMAD.IADD R3, R3, 0x1, R10 ;  /* 0x0000000103031824 */ /* 0x000fc600078e020a */
[----:B------:R-:W-:Y:S02]  /*1520*/  LEA.HI.X R5, R5, UR13, R8, 0x3, P2 ;  /* 0x0000000d05057c11 */ /* 0x000fe400090f1c08 */
[----:B------:R-:W-:-:S04]  /*1530*/  @P1 IADD3 R3, P3, PT, R3, R26, RZ ;  /* 0x0000001a03031210 */ /* 0x000fc80007f7e0ff */
[C---:B------:R-:W-:Y:S01]  /*1540*/  @P1 LEA R10, P2, R3.reuse, UR12, 0x3 ;  /* 0x0000000c030a1c11 */ /* 0x040fe2000f8418ff */
[----:B------:R-:W-:Y:S01]  /*1550*/  @P1 IMAD.X R8, RZ, RZ, R2, P3 ;  /* 0x000000ffff081224 */ /* 0x000fe200018e0602 */
[----:B------:R-:W2:Y:S04]  /*1560*/  LDG.E.64 R4, desc[UR8][R4.64] ;  /* 0x0000000804047981 */ /* 0x000ea8000c1e1b00 */
[----:B------:R-:W-:Y:S02]  /*1570*/  @P1 LEA.HI.X R11, R3, UR13, R8, 0x3, P2 ;  /* 0x0000000d030b1c11 */ /* 0x000fe400090f1c08 */
[----:B------:R-:W0:Y:S04]  /*1580*/  @P1 LDS.64 R8, [R12+0x10] ;  /* 0x000010000c081984 */ /* 0x000e280000000a00 */
[----:B------:R-:W0:Y:S01]  /*1590*/  @P1 LDG.E.64 R10, desc[UR8][R10.64] ;  /* 0x000000080a0a1981 */ /* 0x000e22000c1e1b00 */
[----:B--2---:R-:W-:-:S08]  /*15a0*/  DFMA R30, R4, R6, R30 ;  /* 0x00000006041e722b */ /* 0x004fd0000000001e */
[----:B0-----:R-:W-:-:S11]  /*15b0*/  @P1 DFMA R30, R8, R10, R30 ;  /* 0x0000000a081e122b */ /* 0x001fd6000000001e */
.L_x_13:
[----:B------:R-:W0:Y:S01]  /*15c0*/  LDCU.64 UR4, c[0x0][0x388] ;  /* 0x00007100ff0477ac */ /* 0x000e220008000a00 */
[----:B------:R-:W-:Y:S02]  /*15d0*/  SHF.R.S32.HI R3, RZ, 0x1f, R0 ;  /* 0x0000001fff037819 */ /* 0x000fe40000011400 */
[----:B------:R-:W-:Y:S01]  /*15e0*/  IADD3 R7, P1, PT, R0, R26, RZ ;  /* 0x0000001a00077210 */ /* 0x000fe20007f3e0ff */
[----:B------:R-:W1:Y:S04]  /*15f0*/  LDCU UR7, c[0x0][0x3a0] ;  /* 0x00007400ff0777ac */ /* 0x000e680008000800 */
[----:B------:R-:W-:Y:S02]  /*1600*/  IMAD.X R2, R3, 0x1, R2, P1 ;  /* 0x0000000103027824 */ /* 0x000fe400008e0602 */
[----:B------:R-:W-:-:S03]  /*1610*/  IMAD.SHL.U32 R6, R7, 0x8, RZ ;  /* 0x0000000807067824 */ /* 0x000fc600078e00ff */
[----:B------:R-:W-:Y:S02]  /*1620*/  SHF.L.U64.HI R7, R7, 0x3, R2 ;  /* 0x0000000307077819 */ /* 0x000fe40000010202 */
[----:B0-----:R-:W-:-:S04]  /*1630*/  IADD3 R4, P1, PT, R6, UR4, RZ ;  /* 0x0000000406047c10 */ /* 0x001fc8000ff3e0ff */
[----:B------:R-:W-:Y:S01]  /*1640*/  IADD3.X R5, PT, PT, R7, UR5, RZ, P1, !PT ;  /* 0x0000000507057c10 */ /* 0x000fe20008ffe4ff */
[----:B------:R-:W0:Y:S04]  /*1650*/  LDCU.64 UR4, c[0x0][0x398] ;  /* 0x00007300ff0477ac */ /* 0x000e280008000a00 */
[----:B------:R-:W2:Y:S01]  /*1660*/  LDG.E.64 R2, desc[UR8][R4.64] ;  /* 0x0000000804027981 */ /* 0x000ea2000c1e1b00 */
[----:B------:R-:W-:Y:S02]  /*1670*/  VIADD R26, R26, UR6 ;  /* 0x000000061a1a7c36 */ /* 0x000fe40008000000 */
[----:B-1----:R-:W-:Y:S01]  /*1680*/  IMAD.U32 R8, RZ, RZ, UR7 ;  /* 0x00000007ff087e24 */ /* 0x002fe2000f8e00ff */
[----:B0-----:R-:W-:-:S04]  /*1690*/  IADD3 R6, P1, PT, R6, UR4, RZ ;  /* 0x0000000406067c10 */ /* 0x001fc8000ff3e0ff */
[----:B------:R-:W-:Y:S02]  /*16a0*/  IADD3.X R7, PT, PT, R7, UR5, RZ, P1, !PT ;  /* 0x0000000507077c10 */ /* 0x000fe40008ffe4ff */
[----:B------:R-:W-:Y:S01]  /*16b0*/  ISETP.GE.AND P1, PT, R26, R8, PT ;  /* 0x000000081a00720c */ /* 0x000fe20003f26270 */
[----:B--2---:R-:W-:-:S08]  /*16c0*/  DADD R2, R2, R2 ;  /* 0x0000000002027229 */ /* 0x004fd00000000002 */
[----:B------:R-:W-:-:S07]  /*16d0*/  DADD R2, R2, -R30 ;  /* 0x0000000002027229 */ /* 0x000fce000000081e */
[----:B------:R0:W-:Y:S01]  /*16e0*/  STG.E.64 desc[UR8][R6.64], R2 ;  /* 0x0000000206007986 */ /* 0x0001e2000c101b08 */
[----:B------:R-:W-:Y:S05]  /*16f0*/  @!P1 BRA `(.L_x_16) ;  /* 0xffffffe800e09947 */ /* 0x000fea000383ffff */
.L_x_10:
[----:B------:R-:W-:Y:S05]  /*1700*/  BSYNC.RECONVERGENT B0 ;  /* 0x0000000000007941 */ /* 0x000fea0003800200 */
.L_x_9:
[----:B------:R-:W1:Y:S01]  /*1710*/  LDCU UR4, c[0x0][0x370] ;  /* 0x00006e00ff0477ac */ /* 0x000e620008000800 */
[----:B------:R-:W-:Y:S01]  /*1720*/  BAR.SYNC.DEFER_BLOCKING 0x0 ;  /* 0x0000000000007b1d */ /* 0x000fe20000010000 */
[----:B-1----:R-:W-:-:S05]  /*1730*/  VIADD R29, R29, UR4 ;  /* 0x000000041d1d7c36 */ /* 0x002fca0008000000 */
[----:B------:R-:W-:-:S13]  /*1740*/  ISETP.GE.AND P1, PT, R29, R8, PT ;  /* 0x000000081d00720c */ /* 0x000fda0003f26270 */
[----:B------:R-:W-:Y:S05]  /*1750*/  @!P1 BRA `(.L_x_17) ;  /* 0xffffffe8005c9947 */ /* 0x000fea000383ffff */
[----:B------:R-:W-:Y:S05]  /*1760*/  EXIT ;  /* 0x000000000000794d */ /* 0x000fea0003800000 */
.L_x_18:
        /* <DEDUP_REMOVED lines=9> */
.L_x_33:


//--------------------- .text._Z15inverseMatrixP1PdS_S_S_i --------------------------
	.section	.text._Z15inverseMatrixP1PdS_S_S_i,"ax",@progbits
	.align	128
        .global         _Z15inverseMatrixP1PdS_S_S_i
        .type           _Z15inverseMatrixP1PdS_S_S_i,@function
        .size           _Z15inverseMatrixP1PdS_S_S_i,(.L_x_34 - _Z15inverseMatrixP1PdS_S_S_i)
        .other          _Z15inverseMatrixP1PdS_S_S_i,@"STO_CUDA_ENTRY STV_DEFAULT"
_Z15inverseMatrixP1PdS_S_S_i:
.text._Z15inverseMatrixP1PdS_S_S_i:
        /* <DEDUP_REMOVED lines=13> */
.L_x_30:
[----:B---3--:R-:W3:Y:S01]  /*00d0*/  S2R R26, SR_TID.X ;  /* 0x00000000001a7919 */ /* 0x008ee20000002100 */
[----:B------:R-:W4:Y:S01]  /*00e0*/  LDCU UR4, c[0x0][0x3a0] ;  /* 0x00007400ff0477ac */ /* 0x000f220008000800 */
[----:B------:R-:W-:Y:S01]  /*00f0*/  BSSY.RECONVERGENT B0, `(.L_x_19) ;  /* 0x0000014000007945 */ /* 0x000fe20003800200 */
[----:B----4-:R-:W-:-:S05]  /*0100*/  IMAD.U32 R6, RZ, RZ, UR4 ;  /* 0x00000004ff067e24 */ /* 0x010fca000f8e00ff */
[----:B---3--:R-:W-:-:S13]  /*0110*/  ISETP.GE.U32.AND P1, PT, R26, R6, PT ;  /* 0x000000061a00720c */ /* 0x008fda0003f26070 */
[----:B------:R-:W-:Y:S05]  /*0120*/  @P1 BRA `(.L_x_20) ;  /* 0x0000000000401947 */ /* 0x000fea0003800000 */
[----:B------:R-:W3:Y:S01]  /*0130*/  S2R R5, SR_CgaCtaId ;  /* 0x0000000000057919 */ /* 0x000ee20000008800 */
[----:B------:R-:W-:Y:S01]  /*0140*/  IMAD R9, R29, R6, RZ ;  /* 0x000000061d097224 */ /* 0x000fe200078e02ff */
[----:B------:R-:W-:Y:S01]  /*0150*/  MOV R2, 0x400 ;  /* 0x0000040000027802 */ /* 0x000fe20000000f00 */
[----:B------:R-:W-:-:S03]  /*0160*/  IMAD.MOV.U32 R0, RZ, RZ, R26 ;  /* 0x000000ffff007224 */ /* 0x000fc600078e001a */
[----:B------:R-:W-:Y:S02]  /*0170*/  SHF.R.S32.HI R11, RZ, 0x1f, R9 ;  /* 0x0000001fff0b7819 */ /* 0x000fe40000011409 */
[----:B---3--:R-:W-:-:S07]  /*0180*/  LEA R5, R5, R2, 0x18 ;  /* 0x0000000205057211 */ /* 0x008fce00078ec0ff */
.L_x_21:
        /* <DEDUP_REMOVED lines=10> */
.L_x_20:
[----:B012---:R-:W-:Y:S05]  /*0230*/  BSYNC.RECONVERGENT B0 ;  /* 0x0000000000007941 */ /* 0x007fea0003800200 */
.L_x_19:
[----:B------:R-:W-:Y:S06]  /*0240*/  BAR.SYNC.DEFER_BLOCKING 0x0 ;  /* 0x0000000000007b1d */ /* 0x000fec0000010000 */
[----:B------:R-:W-:Y:S04]  /*0250*/  BSSY.RECONVERGENT B0, `(.L_x_22) ;  /* 0x0000143000007945 */ /* 0x000fe80003800200 */
[----:B------:R-:W-:Y:S05]  /*0260*/  @P1 BRA `(.L_x_23) ;  /* 0x0000001400041947 */ /* 0x000fea0003800000 */
[----:B------:R-:W-:-:S07]  /*0270*/  IMAD R0, R29, R6, RZ ;  /* 0x000000061d007224 */ /* 0x000fce00078e02ff */
.L_x_29:
[----:B---3--:R-:W-:Y:S01]  /*0280*/  IMAD.MOV.U32 R3, RZ, RZ, RZ ;  /* 0x000000ffff037224 */ /* 0x008fe200078e00ff */
        /* <DEDUP_REMOVED lines=27> */
.L_x_25:
        /* <DEDUP_REMOVED lines=127> */
.L_x_24:
        /* <DEDUP_REMOVED lines=75> */
.L_x_27:
        /* <DEDUP_REMOVED lines=45> */
.L_x_28:
        /* <DEDUP_REMOVED lines=33> */
.L_x_26:
[----:B------:R-:W0:Y:S01]  /*15c0*/  LDCU.64 UR4, c[0x0][0x390] ;  /* 0x00007200ff0477ac */ /* 0x000e220008000a00 */
[----:B------:R-:W-:Y:S02]  /*15d0*/  SHF.R.S32.HI R5, RZ, 0x1f, R0 ;  /* 0x0000001fff057819 */ /* 0x000fe40000011400 */
[----:B------:R-:W-:Y:S01]  /*15e0*/  IADD3 R3, P1, PT, R0, R26, RZ ;  /* 0x0000001a00037210 */ /* 0x000fe20007f3e0ff */
[----:B------:R-:W1:Y:S01]  /*15f0*/  LDCU UR7, c[0x0][0x3a0] ;  /* 0x00007400ff0777ac */ /* 0x000e620008000800 */
[----:B------:R-:W-:-:S03]  /*1600*/  VIADD R26, R26, UR6 ;  /* 0x000000061a1a7c36 */ /* 0x000fc60008000000 */
[----:B------:R-:W-:Y:S01]  /*1610*/  IMAD.X R4, R5, 0x1, R2, P1 ;  /* 0x0000000105047824 */ /* 0x000fe200008e0602 */
[----:B0-----:R-:W-:-:S04]  /*1620*/  LEA R2, P1, R3, UR4, 0x3 ;  /* 0x0000000403027c11 */ /* 0x001fc8000f8218ff */
[----:B------:R-:W-:Y:S01]  /*1630*/  LEA.HI.X R3, R3, UR5, R4, 0x3, P1 ;  /* 0x0000000503037c11 */ /* 0x000fe200088f1c04 */
[----:B-1----:R-:W-:-:S04]  /*1640*/  IMAD.U32 R6, RZ, RZ, UR7 ;  /* 0x00000007ff067e24 */ /* 0x002fc8000f8e00ff */
[----:B------:R0:W-:Y:S01]  /*1650*/  STG.E.64 desc[UR8][R2.64], R30 ;  /* 0x0000001e02007986 */ /* 0x0001e2000c101b08 */
[----:B------:R-:W-:-:S13]  /*1660*/  ISETP.GE.AND P1, PT, R26, R6, PT ;  /* 0x000000061a00720c */ /* 0x000fda0003f26270 */
[----:B0-----:R-:W-:Y:S05]  /*1670*/  @!P1 BRA `(.L_x_29) ;  /* 0xffffffec00009947 */ /* 0x001fea000383ffff */
.L_x_23:
[----:B------:R-:W-:Y:S05]  /*1680*/  BSYNC.RECONVERGENT B0 ;  /* 0x0000000000007941 */ /* 0x000fea0003800200 */
.L_x_22:
[----:B------:R-:W0:Y:S01]  /*1690*/  LDCU UR4, c[0x0][0x370] ;  /* 0x00006e00ff0477ac */ /* 0x000e220008000800 */
[----:B------:R-:W-:Y:S01]  /*16a0*/  BAR.SYNC.DEFER_BLOCKING 0x0 ;  /* 0x0000000000007b1d */ /* 0x000fe20000010000 */
[----:B0-----:R-:W-:-:S05]  /*16b0*/  VIADD R29, R29, UR4 ;  /* 0x000000041d1d7c36 */ /* 0x001fca0008000000 */
[----:B------:R-:W-:-:S13]  /*16c0*/  ISETP.GE.AND P1, PT, R29, R6, PT ;  /* 0x000000061d00720c */ /* 0x000fda0003f26270 */
[----:B------:R-:W-:Y:S05]  /*16d0*/  @!P1 BRA `(.L_x_30) ;  /* 0xffffffe8007c9947 */ /* 0x000fea000383ffff */
[----:B------:R-:W-:Y:S05]  /*16e0*/  EXIT ;  /* 0x000000000000794d */ /* 0x000fea0003800000 */
.L_x_31:
        /* <DEDUP_REMOVED lines=9> */
.L_x_34:


//--------------------- .nv.shared.reserved.0     --------------------------
	.section	.nv.shared.reserved.0,"aw",@nobits
	.weak		__nv_reservedSMEM_offset_0_alias
	.size		__nv_reservedSMEM_offset_0_alias, 0, 64
	.other		__nv_reservedSMEM_offset_0_alias,@"STO_CUDA_RESERVED_SHARED STV_DEFAULT"
__nv_reservedSMEM_offset_0_alias:
	.zero		0
	.zero		64


//--------------------- .nv.shared._Z15inverseMatrixP2PdS_S_S_i --------------------------
	.section	.nv.shared._Z15inverseMatrixP2PdS_S_S_i,"aw",@nobits
	.sectionflags	@""
	.align	8
.nv.shared._Z15inverseMatrixP2PdS_S_S_i:
	.zero		9216


//--------------------- .nv.shared._Z15inverseMatrixP1PdS_S_S_i --------------------------
	.section	.nv.shared._Z15inverseMatrixP1PdS_S_S_i,"aw",@nobits
	.sectionflags	@""
	.align	8
.nv.shared._Z15inverseMatrixP1PdS_S_S_i:
	.zero		9216


//--------------------- .nv.constant0._Z15inverseMatrixP3PdS_S_S_i --------------------------
	.section	.nv.constant0._Z15inverseMatrixP3PdS_S_S_i,"a",@progbits
	.sectionflags	@""
	.align	4
.nv.constant0._Z15inverseMatrixP3PdS_S_S_i:
	.zero		932


//--------------------- .nv.constant0._Z15inverseMatrixP2PdS_S_S_i --------------------------
	.section	.nv.constant0._Z15inverseMatrixP2PdS_S_S_i,"a",@progbits
	.sectionflags	@""
	.align	4
.nv.constant0._Z15inverseMatrixP2PdS_S_S_i:
	.zero		932


//--------------------- .nv.constant0._Z15inverseMatrixP1PdS_S_S_i --------------------------
	.section	.nv.constant0._Z15inverseMatrixP1PdS_S_S_i,"a",@progbits
	.sectionflags	@""
	.align	4
.nv.constant0._Z15inverseMatrixP1PdS_S_S_i:
	.zero		932


//--------------------- SYMBOLS --------------------------

	.type		.nv.reservedSmem.offset0,@object
	.size		.nv.reservedSmem.offset0,0x4
	.type		.nv.reservedSmem.cap,@object
	.size		.nv.reservedSmem.cap,0x4
